//
// Generated by NVIDIA NVVM Compiler
//
// Compiler Build ID: CL-36424714
// Cuda compilation tools, release 13.0, V13.0.88
// Based on NVVM 20.0.0
//

.version 9.0
.target sm_100
.address_size 64

	// .globl	_Z20fused_self_attentionPK6__halfS1_S1_PS_i
// _ZZ20fused_self_attentionPK6__halfS1_S1_PS_iE6K_tile has been demoted
// _ZZ20fused_self_attentionPK6__halfS1_S1_PS_iE6V_tile has been demoted
// _ZZ20fused_self_attentionPK6__halfS1_S1_PS_iE10score_tile has been demoted

.visible .entry _Z20fused_self_attentionPK6__halfS1_S1_PS_i(
	.param .u64 .ptr .align 1 _Z20fused_self_attentionPK6__halfS1_S1_PS_i_param_0,
	.param .u64 .ptr .align 1 _Z20fused_self_attentionPK6__halfS1_S1_PS_i_param_1,
	.param .u64 .ptr .align 1 _Z20fused_self_attentionPK6__halfS1_S1_PS_i_param_2,
	.param .u64 .ptr .align 1 _Z20fused_self_attentionPK6__halfS1_S1_PS_i_param_3,
	.param .u32 _Z20fused_self_attentionPK6__halfS1_S1_PS_i_param_4
)
{
	.local .align 16 .b8 	__local_depot0[512];
	.reg .b64 	%SP;
	.reg .b64 	%SPL;
	.reg .pred 	%p<13>;
	.reg .b16 	%rs<259>;
	.reg .b32 	%r<49>;
	.reg .b32 	%f<610>;
	.reg .b64 	%rd<27>;
	// demoted variable
	.shared .align 2 .b8 _ZZ20fused_self_attentionPK6__halfS1_S1_PS_iE6K_tile[16384];
	// demoted variable
	.shared .align 2 .b8 _ZZ20fused_self_attentionPK6__halfS1_S1_PS_iE6V_tile[16384];
	// demoted variable
	.shared .align 4 .b8 _ZZ20fused_self_attentionPK6__halfS1_S1_PS_iE10score_tile[512];
	mov.u64 	%SPL, __local_depot0;
	ld.param.u64 	%rd3, [_Z20fused_self_attentionPK6__halfS1_S1_PS_i_param_0];
	ld.param.u32 	%r12, [_Z20fused_self_attentionPK6__halfS1_S1_PS_i_param_4];
	add.u64 	%rd1, %SPL, 0;
	add.u64 	%rd2, %SPL, 256;
	mov.u32 	%r1, %ctaid.x;
	mov.u32 	%r2, %tid.x;
	mov.f32 	%f199, 0f00000000;
	st.local.v4.f32 	[%rd2], {%f199, %f199, %f199, %f199};
	st.local.v4.f32 	[%rd2+16], {%f199, %f199, %f199, %f199};
	st.local.v4.f32 	[%rd2+32], {%f199, %f199, %f199, %f199};
	st.local.v4.f32 	[%rd2+48], {%f199, %f199, %f199, %f199};
	st.local.v4.f32 	[%rd2+64], {%f199, %f199, %f199, %f199};
	st.local.v4.f32 	[%rd2+80], {%f199, %f199, %f199, %f199};
	st.local.v4.f32 	[%rd2+96], {%f199, %f199, %f199, %f199};
	st.local.v4.f32 	[%rd2+112], {%f199, %f199, %f199, %f199};
	st.local.v4.f32 	[%rd2+128], {%f199, %f199, %f199, %f199};
	st.local.v4.f32 	[%rd2+144], {%f199, %f199, %f199, %f199};
	st.local.v4.f32 	[%rd2+160], {%f199, %f199, %f199, %f199};
	st.local.v4.f32 	[%rd2+176], {%f199, %f199, %f199, %f199};
	st.local.v4.f32 	[%rd2+192], {%f199, %f199, %f199, %f199};
	st.local.v4.f32 	[%rd2+208], {%f199, %f199, %f199, %f199};
	st.local.v4.f32 	[%rd2+224], {%f199, %f199, %f199, %f199};
	st.local.v4.f32 	[%rd2+240], {%f199, %f199, %f199, %f199};
	setp.gt.u32 	%p1, %r2, 63;
	@%p1 bra 	$L__BB0_2;
	cvta.to.global.u64 	%rd9, %rd3;
	shl.b32 	%r13, %r1, 6;
	add.s32 	%r14, %r13, %r2;
	mul.wide.u32 	%rd10, %r14, 2;
	add.s64 	%rd11, %rd9, %rd10;
	ld.global.u16 	%rs1, [%rd11];
	// begin inline asm
	{  cvt.f32.f16 %f200, %rs1;}

	// end inline asm
	mul.wide.u32 	%rd12, %r2, 4;
	add.s64 	%rd13, %rd1, %rd12;
	st.local.f32 	[%rd13], %f200;
$L__BB0_2:
	bar.sync 	0;
	setp.lt.s32 	%p2, %r12, 1;
	mov.f32 	%f544, 0f00000000;
	@%p2 bra 	$L__BB0_17;
	mov.b32 	%r45, 0;
	mov.f32 	%f545, 0f00000000;
	shl.b32 	%r17, %r2, 7;
	mov.u32 	%r18, _ZZ20fused_self_attentionPK6__halfS1_S1_PS_iE6K_tile;
	add.s32 	%r19, %r18, %r17;
	mov.f32 	%f546, %f545;
	mov.f32 	%f547, %f545;
	mov.f32 	%f548, %f545;
	mov.f32 	%f549, %f545;
	mov.f32 	%f550, %f545;
	mov.f32 	%f551, %f545;
	mov.f32 	%f552, %f545;
	mov.f32 	%f553, %f545;
	mov.f32 	%f554, %f545;
	mov.f32 	%f555, %f545;
	mov.f32 	%f556, %f545;
	mov.f32 	%f557, %f545;
	mov.f32 	%f558, %f545;
	mov.f32 	%f559, %f545;
	mov.f32 	%f560, %f545;
	mov.f32 	%f561, %f545;
	mov.f32 	%f562, %f545;
	mov.f32 	%f563, %f545;
	mov.f32 	%f564, %f545;
	mov.f32 	%f565, %f545;
	mov.f32 	%f566, %f545;
	mov.f32 	%f567, %f545;
	mov.f32 	%f568, %f545;
	mov.f32 	%f569, %f545;
	mov.f32 	%f570, %f545;
	mov.f32 	%f571, %f545;
	mov.f32 	%f572, %f545;
	mov.f32 	%f573, %f545;
	mov.f32 	%f574, %f545;
	mov.f32 	%f575, %f545;
	mov.f32 	%f576, %f545;
	mov.f32 	%f577, %f545;
	mov.f32 	%f578, %f545;
	mov.f32 	%f579, %f545;
	mov.f32 	%f580, %f545;
	mov.f32 	%f581, %f545;
	mov.f32 	%f582, %f545;
	mov.f32 	%f583, %f545;
	mov.f32 	%f584, %f545;
	mov.f32 	%f585, %f545;
	mov.f32 	%f586, %f545;
	mov.f32 	%f587, %f545;
	mov.f32 	%f588, %f545;
	mov.f32 	%f589, %f545;
	mov.f32 	%f590, %f545;
	mov.f32 	%f591, %f545;
	mov.f32 	%f592, %f545;
	mov.f32 	%f593, %f545;
	mov.f32 	%f594, %f545;
	mov.f32 	%f595, %f545;
	mov.f32 	%f596, %f545;
	mov.f32 	%f597, %f545;
	mov.f32 	%f598, %f545;
	mov.f32 	%f599, %f545;
	mov.f32 	%f600, %f545;
	mov.f32 	%f601, %f545;
	mov.f32 	%f602, %f545;
	mov.f32 	%f603, %f545;
	mov.f32 	%f604, %f545;
	mov.f32 	%f605, %f545;
	mov.f32 	%f606, %f545;
	mov.f32 	%f607, %f545;
	mov.f32 	%f608, %f545;
	mov.f32 	%f544, %f545;
$L__BB0_4:
	add.s32 	%r4, %r45, %r2;
	setp.ge.s32 	%p3, %r4, %r12;
	@%p3 bra 	$L__BB0_6;
	ld.param.u64 	%rd25, [_Z20fused_self_attentionPK6__halfS1_S1_PS_i_param_2];
	ld.param.u64 	%rd24, [_Z20fused_self_attentionPK6__halfS1_S1_PS_i_param_1];
	shl.b32 	%r16, %r4, 6;
	cvta.to.global.u64 	%rd14, %rd24;
	mul.wide.u32 	%rd15, %r16, 2;
	add.s64 	%rd16, %rd14, %rd15;
	ld.global.u16 	%rs2, [%rd16];
	st.shared.u16 	[%r19], %rs2;
	cvta.to.global.u64 	%rd17, %rd25;
	add.s64 	%rd18, %rd17, %rd15;
	ld.global.u16 	%rs3, [%rd18];
	mov.u32 	%r20, _ZZ20fused_self_attentionPK6__halfS1_S1_PS_iE6V_tile;
	add.s32 	%r21, %r20, %r17;
	st.shared.u16 	[%r21], %rs3;
	ld.global.u16 	%rs4, [%rd16+2];
	st.shared.u16 	[%r19+2], %rs4;
	ld.global.u16 	%rs5, [%rd18+2];
	st.shared.u16 	[%r21+2], %rs5;
	ld.global.u16 	%rs6, [%rd16+4];
	st.shared.u16 	[%r19+4], %rs6;
	ld.global.u16 	%rs7, [%rd18+4];
	st.shared.u16 	[%r21+4], %rs7;
	ld.global.u16 	%rs8, [%rd16+6];
	st.shared.u16 	[%r19+6], %rs8;
	ld.global.u16 	%rs9, [%rd18+6];
	st.shared.u16 	[%r21+6], %rs9;
	ld.global.u16 	%rs10, [%rd16+8];
	st.shared.u16 	[%r19+8], %rs10;
	ld.global.u16 	%rs11, [%rd18+8];
	st.shared.u16 	[%r21+8], %rs11;
	ld.global.u16 	%rs12, [%rd16+10];
	st.shared.u16 	[%r19+10], %rs12;
	ld.global.u16 	%rs13, [%rd18+10];
	st.shared.u16 	[%r21+10], %rs13;
	ld.global.u16 	%rs14, [%rd16+12];
	st.shared.u16 	[%r19+12], %rs14;
	ld.global.u16 	%rs15, [%rd18+12];
	st.shared.u16 	[%r21+12], %rs15;
	ld.global.u16 	%rs16, [%rd16+14];
	st.shared.u16 	[%r19+14], %rs16;
	ld.global.u16 	%rs17, [%rd18+14];
	st.shared.u16 	[%r21+14], %rs17;
	ld.global.u16 	%rs18, [%rd16+16];
	st.shared.u16 	[%r19+16], %rs18;
	ld.global.u16 	%rs19, [%rd18+16];
	st.shared.u16 	[%r21+16], %rs19;
	ld.global.u16 	%rs20, [%rd16+18];
	st.shared.u16 	[%r19+18], %rs20;
	ld.global.u16 	%rs21, [%rd18+18];
	st.shared.u16 	[%r21+18], %rs21;
	ld.global.u16 	%rs22, [%rd16+20];
	st.shared.u16 	[%r19+20], %rs22;
	ld.global.u16 	%rs23, [%rd18+20];
	st.shared.u16 	[%r21+20], %rs23;
	ld.global.u16 	%rs24, [%rd16+22];
	st.shared.u16 	[%r19+22], %rs24;
	ld.global.u16 	%rs25, [%rd18+22];
	st.shared.u16 	[%r21+22], %rs25;
	ld.global.u16 	%rs26, [%rd16+24];
	st.shared.u16 	[%r19+24], %rs26;
	ld.global.u16 	%rs27, [%rd18+24];
	st.shared.u16 	[%r21+24], %rs27;
	ld.global.u16 	%rs28, [%rd16+26];
	st.shared.u16 	[%r19+26], %rs28;
	ld.global.u16 	%rs29, [%rd18+26];
	st.shared.u16 	[%r21+26], %rs29;
	ld.global.u16 	%rs30, [%rd16+28];
	st.shared.u16 	[%r19+28], %rs30;
	ld.global.u16 	%rs31, [%rd18+28];
	st.shared.u16 	[%r21+28], %rs31;
	ld.global.u16 	%rs32, [%rd16+30];
	st.shared.u16 	[%r19+30], %rs32;
	ld.global.u16 	%rs33, [%rd18+30];
	st.shared.u16 	[%r21+30], %rs33;
	ld.global.u16 	%rs34, [%rd16+32];
	st.shared.u16 	[%r19+32], %rs34;
	ld.global.u16 	%rs35, [%rd18+32];
	st.shared.u16 	[%r21+32], %rs35;
	ld.global.u16 	%rs36, [%rd16+34];
	st.shared.u16 	[%r19+34], %rs36;
	ld.global.u16 	%rs37, [%rd18+34];
	st.shared.u16 	[%r21+34], %rs37;
	ld.global.u16 	%rs38, [%rd16+36];
	st.shared.u16 	[%r19+36], %rs38;
	ld.global.u16 	%rs39, [%rd18+36];
	st.shared.u16 	[%r21+36], %rs39;
	ld.global.u16 	%rs40, [%rd16+38];
	st.shared.u16 	[%r19+38], %rs40;
	ld.global.u16 	%rs41, [%rd18+38];
	st.shared.u16 	[%r21+38], %rs41;
	ld.global.u16 	%rs42, [%rd16+40];
	st.shared.u16 	[%r19+40], %rs42;
	ld.global.u16 	%rs43, [%rd18+40];
	st.shared.u16 	[%r21+40], %rs43;
	ld.global.u16 	%rs44, [%rd16+42];
	st.shared.u16 	[%r19+42], %rs44;
	ld.global.u16 	%rs45, [%rd18+42];
	st.shared.u16 	[%r21+42], %rs45;
	ld.global.u16 	%rs46, [%rd16+44];
	st.shared.u16 	[%r19+44], %rs46;
	ld.global.u16 	%rs47, [%rd18+44];
	st.shared.u16 	[%r21+44], %rs47;
	ld.global.u16 	%rs48, [%rd16+46];
	st.shared.u16 	[%r19+46], %rs48;
	ld.global.u16 	%rs49, [%rd18+46];
	st.shared.u16 	[%r21+46], %rs49;
	ld.global.u16 	%rs50, [%rd16+48];
	st.shared.u16 	[%r19+48], %rs50;
	ld.global.u16 	%rs51, [%rd18+48];
	st.shared.u16 	[%r21+48], %rs51;
	ld.global.u16 	%rs52, [%rd16+50];
	st.shared.u16 	[%r19+50], %rs52;
	ld.global.u16 	%rs53, [%rd18+50];
	st.shared.u16 	[%r21+50], %rs53;
	ld.global.u16 	%rs54, [%rd16+52];
	st.shared.u16 	[%r19+52], %rs54;
	ld.global.u16 	%rs55, [%rd18+52];
	st.shared.u16 	[%r21+52], %rs55;
	ld.global.u16 	%rs56, [%rd16+54];
	st.shared.u16 	[%r19+54], %rs56;
	ld.global.u16 	%rs57, [%rd18+54];
	st.shared.u16 	[%r21+54], %rs57;
	ld.global.u16 	%rs58, [%rd16+56];
	st.shared.u16 	[%r19+56], %rs58;
	ld.global.u16 	%rs59, [%rd18+56];
	st.shared.u16 	[%r21+56], %rs59;
	ld.global.u16 	%rs60, [%rd16+58];
	st.shared.u16 	[%r19+58], %rs60;
	ld.global.u16 	%rs61, [%rd18+58];
	st.shared.u16 	[%r21+58], %rs61;
	ld.global.u16 	%rs62, [%rd16+60];
	st.shared.u16 	[%r19+60], %rs62;
	ld.global.u16 	%rs63, [%rd18+60];
	st.shared.u16 	[%r21+60], %rs63;
	ld.global.u16 	%rs64, [%rd16+62];
	st.shared.u16 	[%r19+62], %rs64;
	ld.global.u16 	%rs65, [%rd18+62];
	st.shared.u16 	[%r21+62], %rs65;
	ld.global.u16 	%rs66, [%rd16+64];
	st.shared.u16 	[%r19+64], %rs66;
	ld.global.u16 	%rs67, [%rd18+64];
	st.shared.u16 	[%r21+64], %rs67;
	ld.global.u16 	%rs68, [%rd16+66];
	st.shared.u16 	[%r19+66], %rs68;
	ld.global.u16 	%rs69, [%rd18+66];
	st.shared.u16 	[%r21+66], %rs69;
	ld.global.u16 	%rs70, [%rd16+68];
	st.shared.u16 	[%r19+68], %rs70;
	ld.global.u16 	%rs71, [%rd18+68];
	st.shared.u16 	[%r21+68], %rs71;
	ld.global.u16 	%rs72, [%rd16+70];
	st.shared.u16 	[%r19+70], %rs72;
	ld.global.u16 	%rs73, [%rd18+70];
	st.shared.u16 	[%r21+70], %rs73;
	ld.global.u16 	%rs74, [%rd16+72];
	st.shared.u16 	[%r19+72], %rs74;
	ld.global.u16 	%rs75, [%rd18+72];
	st.shared.u16 	[%r21+72], %rs75;
	ld.global.u16 	%rs76, [%rd16+74];
	st.shared.u16 	[%r19+74], %rs76;
	ld.global.u16 	%rs77, [%rd18+74];
	st.shared.u16 	[%r21+74], %rs77;
	ld.global.u16 	%rs78, [%rd16+76];
	st.shared.u16 	[%r19+76], %rs78;
	ld.global.u16 	%rs79, [%rd18+76];
	st.shared.u16 	[%r21+76], %rs79;
	ld.global.u16 	%rs80, [%rd16+78];
	st.shared.u16 	[%r19+78], %rs80;
	ld.global.u16 	%rs81, [%rd18+78];
	st.shared.u16 	[%r21+78], %rs81;
	ld.global.u16 	%rs82, [%rd16+80];
	st.shared.u16 	[%r19+80], %rs82;
	ld.global.u16 	%rs83, [%rd18+80];
	st.shared.u16 	[%r21+80], %rs83;
	ld.global.u16 	%rs84, [%rd16+82];
	st.shared.u16 	[%r19+82], %rs84;
	ld.global.u16 	%rs85, [%rd18+82];
	st.shared.u16 	[%r21+82], %rs85;
	ld.global.u16 	%rs86, [%rd16+84];
	st.shared.u16 	[%r19+84], %rs86;
	ld.global.u16 	%rs87, [%rd18+84];
	st.shared.u16 	[%r21+84], %rs87;
	ld.global.u16 	%rs88, [%rd16+86];
	st.shared.u16 	[%r19+86], %rs88;
	ld.global.u16 	%rs89, [%rd18+86];
	st.shared.u16 	[%r21+86], %rs89;
	ld.global.u16 	%rs90, [%rd16+88];
	st.shared.u16 	[%r19+88], %rs90;
	ld.global.u16 	%rs91, [%rd18+88];
	st.shared.u16 	[%r21+88], %rs91;
	ld.global.u16 	%rs92, [%rd16+90];
	st.shared.u16 	[%r19+90], %rs92;
	ld.global.u16 	%rs93, [%rd18+90];
	st.shared.u16 	[%r21+90], %rs93;
	ld.global.u16 	%rs94, [%rd16+92];
	st.shared.u16 	[%r19+92], %rs94;
	ld.global.u16 	%rs95, [%rd18+92];
	st.shared.u16 	[%r21+92], %rs95;
	ld.global.u16 	%rs96, [%rd16+94];
	st.shared.u16 	[%r19+94], %rs96;
	ld.global.u16 	%rs97, [%rd18+94];
	st.shared.u16 	[%r21+94], %rs97;
	ld.global.u16 	%rs98, [%rd16+96];
	st.shared.u16 	[%r19+96], %rs98;
	ld.global.u16 	%rs99, [%rd18+96];
	st.shared.u16 	[%r21+96], %rs99;
	ld.global.u16 	%rs100, [%rd16+98];
	st.shared.u16 	[%r19+98], %rs100;
	ld.global.u16 	%rs101, [%rd18+98];
	st.shared.u16 	[%r21+98], %rs101;
	ld.global.u16 	%rs102, [%rd16+100];
	st.shared.u16 	[%r19+100], %rs102;
	ld.global.u16 	%rs103, [%rd18+100];
	st.shared.u16 	[%r21+100], %rs103;
	ld.global.u16 	%rs104, [%rd16+102];
	st.shared.u16 	[%r19+102], %rs104;
	ld.global.u16 	%rs105, [%rd18+102];
	st.shared.u16 	[%r21+102], %rs105;
	ld.global.u16 	%rs106, [%rd16+104];
	st.shared.u16 	[%r19+104], %rs106;
	ld.global.u16 	%rs107, [%rd18+104];
	st.shared.u16 	[%r21+104], %rs107;
	ld.global.u16 	%rs108, [%rd16+106];
	st.shared.u16 	[%r19+106], %rs108;
	ld.global.u16 	%rs109, [%rd18+106];
	st.shared.u16 	[%r21+106], %rs109;
	ld.global.u16 	%rs110, [%rd16+108];
	st.shared.u16 	[%r19+108], %rs110;
	ld.global.u16 	%rs111, [%rd18+108];
	st.shared.u16 	[%r21+108], %rs111;
	ld.global.u16 	%rs112, [%rd16+110];
	st.shared.u16 	[%r19+110], %rs112;
	ld.global.u16 	%rs113, [%rd18+110];
	st.shared.u16 	[%r21+110], %rs113;
	ld.global.u16 	%rs114, [%rd16+112];
	st.shared.u16 	[%r19+112], %rs114;
	ld.global.u16 	%rs115, [%rd18+112];
	st.shared.u16 	[%r21+112], %rs115;
	ld.global.u16 	%rs116, [%rd16+114];
	st.shared.u16 	[%r19+114], %rs116;
	ld.global.u16 	%rs117, [%rd18+114];
	st.shared.u16 	[%r21+114], %rs117;
	ld.global.u16 	%rs118, [%rd16+116];
	st.shared.u16 	[%r19+116], %rs118;
	ld.global.u16 	%rs119, [%rd18+116];
	st.shared.u16 	[%r21+116], %rs119;
	ld.global.u16 	%rs120, [%rd16+118];
	st.shared.u16 	[%r19+118], %rs120;
	ld.global.u16 	%rs121, [%rd18+118];
	st.shared.u16 	[%r21+118], %rs121;
	ld.global.u16 	%rs122, [%rd16+120];
	st.shared.u16 	[%r19+120], %rs122;
	ld.global.u16 	%rs123, [%rd18+120];
	st.shared.u16 	[%r21+120], %rs123;
	ld.global.u16 	%rs124, [%rd16+122];
	st.shared.u16 	[%r19+122], %rs124;
	ld.global.u16 	%rs125, [%rd18+122];
	st.shared.u16 	[%r21+122], %rs125;
	ld.global.u16 	%rs126, [%rd16+124];
	st.shared.u16 	[%r19+124], %rs126;
	ld.global.u16 	%rs127, [%rd18+124];
	st.shared.u16 	[%r21+124], %rs127;
	ld.global.u16 	%rs128, [%rd16+126];
	st.shared.u16 	[%r19+126], %rs128;
	ld.global.u16 	%rs129, [%rd18+126];
	st.shared.u16 	[%r21+126], %rs129;
$L__BB0_6:
	bar.sync 	0;
	@%p3 bra 	$L__BB0_8;
	ld.local.v4.f32 	{%f267, %f268, %f269, %f270}, [%rd1];
	shl.b32 	%r22, %r2, 7;
	mov.u32 	%r23, _ZZ20fused_self_attentionPK6__halfS1_S1_PS_iE6K_tile;
	add.s32 	%r24, %r23, %r22;
	ld.shared.u16 	%rs130, [%r24];
	// begin inline asm
	{  cvt.f32.f16 %f203, %rs130;}

	// end inline asm
	fma.rn.f32 	%f271, %f267, %f203, 0f00000000;
	ld.shared.u16 	%rs131, [%r24+2];
	// begin inline asm
	{  cvt.f32.f16 %f204, %rs131;}

	// end inline asm
	fma.rn.f32 	%f272, %f268, %f204, %f271;
	ld.shared.u16 	%rs132, [%r24+4];
	// begin inline asm
	{  cvt.f32.f16 %f205, %rs132;}

	// end inline asm
	fma.rn.f32 	%f273, %f269, %f205, %f272;
	ld.shared.u16 	%rs133, [%r24+6];
	// begin inline asm
	{  cvt.f32.f16 %f206, %rs133;}

	// end inline asm
	fma.rn.f32 	%f274, %f270, %f206, %f273;
	ld.local.v4.f32 	{%f275, %f276, %f277, %f278}, [%rd1+16];
	ld.shared.u16 	%rs134, [%r24+8];
	// begin inline asm
	{  cvt.f32.f16 %f207, %rs134;}

	// end inline asm
	fma.rn.f32 	%f279, %f275, %f207, %f274;
	ld.shared.u16 	%rs135, [%r24+10];
	// begin inline asm
	{  cvt.f32.f16 %f208, %rs135;}

	// end inline asm
	fma.rn.f32 	%f280, %f276, %f208, %f279;
	ld.shared.u16 	%rs136, [%r24+12];
	// begin inline asm
	{  cvt.f32.f16 %f209, %rs136;}

	// end inline asm
	fma.rn.f32 	%f281, %f277, %f209, %f280;
	ld.shared.u16 	%rs137, [%r24+14];
	// begin inline asm
	{  cvt.f32.f16 %f210, %rs137;}

	// end inline asm
	fma.rn.f32 	%f282, %f278, %f210, %f281;
	ld.local.v4.f32 	{%f283, %f284, %f285, %f286}, [%rd1+32];
	ld.shared.u16 	%rs138, [%r24+16];
	// begin inline asm
	{  cvt.f32.f16 %f211, %rs138;}

	// end inline asm
	fma.rn.f32 	%f287, %f283, %f211, %f282;
	ld.shared.u16 	%rs139, [%r24+18];
	// begin inline asm
	{  cvt.f32.f16 %f212, %rs139;}

	// end inline asm
	fma.rn.f32 	%f288, %f284, %f212, %f287;
	ld.shared.u16 	%rs140, [%r24+20];
	// begin inline asm
	{  cvt.f32.f16 %f213, %rs140;}

	// end inline asm
	fma.rn.f32 	%f289, %f285, %f213, %f288;
	ld.shared.u16 	%rs141, [%r24+22];
	// begin inline asm
	{  cvt.f32.f16 %f214, %rs141;}

	// end inline asm
	fma.rn.f32 	%f290, %f286, %f214, %f289;
	ld.local.v4.f32 	{%f291, %f292, %f293, %f294}, [%rd1+48];
	ld.shared.u16 	%rs142, [%r24+24];
	// begin inline asm
	{  cvt.f32.f16 %f215, %rs142;}

	// end inline asm
	fma.rn.f32 	%f295, %f291, %f215, %f290;
	ld.shared.u16 	%rs143, [%r24+26];
	// begin inline asm
	{  cvt.f32.f16 %f216, %rs143;}

	// end inline asm
	fma.rn.f32 	%f296, %f292, %f216, %f295;
	ld.shared.u16 	%rs144, [%r24+28];
	// begin inline asm
	{  cvt.f32.f16 %f217, %rs144;}

	// end inline asm
	fma.rn.f32 	%f297, %f293, %f217, %f296;
	ld.shared.u16 	%rs145, [%r24+30];
	// begin inline asm
	{  cvt.f32.f16 %f218, %rs145;}

	// end inline asm
	fma.rn.f32 	%f298, %f294, %f218, %f297;
	ld.local.v4.f32 	{%f299, %f300, %f301, %f302}, [%rd1+64];
	ld.shared.u16 	%rs146, [%r24+32];
	// begin inline asm
	{  cvt.f32.f16 %f219, %rs146;}

	// end inline asm
	fma.rn.f32 	%f303, %f299, %f219, %f298;
	ld.shared.u16 	%rs147, [%r24+34];
	// begin inline asm
	{  cvt.f32.f16 %f220, %rs147;}

	// end inline asm
	fma.rn.f32 	%f304, %f300, %f220, %f303;
	ld.shared.u16 	%rs148, [%r24+36];
	// begin inline asm
	{  cvt.f32.f16 %f221, %rs148;}

	// end inline asm
	fma.rn.f32 	%f305, %f301, %f221, %f304;
	ld.shared.u16 	%rs149, [%r24+38];
	// begin inline asm
	{  cvt.f32.f16 %f222, %rs149;}

	// end inline asm
	fma.rn.f32 	%f306, %f302, %f222, %f305;
	ld.local.v4.f32 	{%f307, %f308, %f309, %f310}, [%rd1+80];
	ld.shared.u16 	%rs150, [%r24+40];
	// begin inline asm
	{  cvt.f32.f16 %f223, %rs150;}

	// end inline asm
	fma.rn.f32 	%f311, %f307, %f223, %f306;
	ld.shared.u16 	%rs151, [%r24+42];
	// begin inline asm
	{  cvt.f32.f16 %f224, %rs151;}

	// end inline asm
	fma.rn.f32 	%f312, %f308, %f224, %f311;
	ld.shared.u16 	%rs152, [%r24+44];
	// begin inline asm
	{  cvt.f32.f16 %f225, %rs152;}

	// end inline asm
	fma.rn.f32 	%f313, %f309, %f225, %f312;
	ld.shared.u16 	%rs153, [%r24+46];
	// begin inline asm
	{  cvt.f32.f16 %f226, %rs153;}

	// end inline asm
	fma.rn.f32 	%f314, %f310, %f226, %f313;
	ld.local.v4.f32 	{%f315, %f316, %f317, %f318}, [%rd1+96];
	ld.shared.u16 	%rs154, [%r24+48];
	// begin inline asm
	{  cvt.f32.f16 %f227, %rs154;}

	// end inline asm
	fma.rn.f32 	%f319, %f315, %f227, %f314;
	ld.shared.u16 	%rs155, [%r24+50];
	// begin inline asm
	{  cvt.f32.f16 %f228, %rs155;}

	// end inline asm
	fma.rn.f32 	%f320, %f316, %f228, %f319;
	ld.shared.u16 	%rs156, [%r24+52];
	// begin inline asm
	{  cvt.f32.f16 %f229, %rs156;}

	// end inline asm
	fma.rn.f32 	%f321, %f317, %f229, %f320;
	ld.shared.u16 	%rs157, [%r24+54];
	// begin inline asm
	{  cvt.f32.f16 %f230, %rs157;}

	// end inline asm
	fma.rn.f32 	%f322, %f318, %f230, %f321;
	ld.local.v4.f32 	{%f323, %f324, %f325, %f326}, [%rd1+112];
	ld.shared.u16 	%rs158, [%r24+56];
	// begin inline asm
	{  cvt.f32.f16 %f231, %rs158;}

	// end inline asm
	fma.rn.f32 	%f327, %f323, %f231, %f322;
	ld.shared.u16 	%rs159, [%r24+58];
	// begin inline asm
	{  cvt.f32.f16 %f232, %rs159;}

	// end inline asm
	fma.rn.f32 	%f328, %f324, %f232, %f327;
	ld.shared.u16 	%rs160, [%r24+60];
	// begin inline asm
	{  cvt.f32.f16 %f233, %rs160;}

	// end inline asm
	fma.rn.f32 	%f329, %f325, %f233, %f328;
	ld.shared.u16 	%rs161, [%r24+62];
	// begin inline asm
	{  cvt.f32.f16 %f234, %rs161;}

	// end inline asm
	fma.rn.f32 	%f330, %f326, %f234, %f329;
	ld.local.v4.f32 	{%f331, %f332, %f333, %f334}, [%rd1+128];
	ld.shared.u16 	%rs162, [%r24+64];
	// begin inline asm
	{  cvt.f32.f16 %f235, %rs162;}

	// end inline asm
	fma.rn.f32 	%f335, %f331, %f235, %f330;
	ld.shared.u16 	%rs163, [%r24+66];
	// begin inline asm
	{  cvt.f32.f16 %f236, %rs163;}

	// end inline asm
	fma.rn.f32 	%f336, %f332, %f236, %f335;
	ld.shared.u16 	%rs164, [%r24+68];
	// begin inline asm
	{  cvt.f32.f16 %f237, %rs164;}

	// end inline asm
	fma.rn.f32 	%f337, %f333, %f237, %f336;
	ld.shared.u16 	%rs165, [%r24+70];
	// begin inline asm
	{  cvt.f32.f16 %f238, %rs165;}

	// end inline asm
	fma.rn.f32 	%f338, %f334, %f238, %f337;
	ld.local.v4.f32 	{%f339, %f340, %f341, %f342}, [%rd1+144];
	ld.shared.u16 	%rs166, [%r24+72];
	// begin inline asm
	{  cvt.f32.f16 %f239, %rs166;}

	// end inline asm
	fma.rn.f32 	%f343, %f339, %f239, %f338;
	ld.shared.u16 	%rs167, [%r24+74];
	// begin inline asm
	{  cvt.f32.f16 %f240, %rs167;}

	// end inline asm
	fma.rn.f32 	%f344, %f340, %f240, %f343;
	ld.shared.u16 	%rs168, [%r24+76];
	// begin inline asm
	{  cvt.f32.f16 %f241, %rs168;}

	// end inline asm
	fma.rn.f32 	%f345, %f341, %f241, %f344;
	ld.shared.u16 	%rs169, [%r24+78];
	// begin inline asm
	{  cvt.f32.f16 %f242, %rs169;}

	// end inline asm
	fma.rn.f32 	%f346, %f342, %f242, %f345;
	ld.local.v4.f32 	{%f347, %f348, %f349, %f350}, [%rd1+160];
	ld.shared.u16 	%rs170, [%r24+80];
	// begin inline asm
	{  cvt.f32.f16 %f243, %rs170;}

	// end inline asm
	fma.rn.f32 	%f351, %f347, %f243, %f346;
	ld.shared.u16 	%rs171, [%r24+82];
	// begin inline asm
	{  cvt.f32.f16 %f244, %rs171;}

	// end inline asm
	fma.rn.f32 	%f352, %f348, %f244, %f351;
	ld.shared.u16 	%rs172, [%r24+84];
	// begin inline asm
	{  cvt.f32.f16 %f245, %rs172;}

	// end inline asm
	fma.rn.f32 	%f353, %f349, %f245, %f352;
	ld.shared.u16 	%rs173, [%r24+86];
	// begin inline asm
	{  cvt.f32.f16 %f246, %rs173;}

	// end inline asm
	fma.rn.f32 	%f354, %f350, %f246, %f353;
	ld.local.v4.f32 	{%f355, %f356, %f357, %f358}, [%rd1+176];
	ld.shared.u16 	%rs174, [%r24+88];
	// begin inline asm
	{  cvt.f32.f16 %f247, %rs174;}

	// end inline asm
	fma.rn.f32 	%f359, %f355, %f247, %f354;
	ld.shared.u16 	%rs175, [%r24+90];
	// begin inline asm
	{  cvt.f32.f16 %f248, %rs175;}

	// end inline asm
	fma.rn.f32 	%f360, %f356, %f248, %f359;
	ld.shared.u16 	%rs176, [%r24+92];
	// begin inline asm
	{  cvt.f32.f16 %f249, %rs176;}

	// end inline asm
	fma.rn.f32 	%f361, %f357, %f249, %f360;
	ld.shared.u16 	%rs177, [%r24+94];
	// begin inline asm
	{  cvt.f32.f16 %f250, %rs177;}

	// end inline asm
	fma.rn.f32 	%f362, %f358, %f250, %f361;
	ld.local.v4.f32 	{%f363, %f364, %f365, %f366}, [%rd1+192];
	ld.shared.u16 	%rs178, [%r24+96];
	// begin inline asm
	{  cvt.f32.f16 %f251, %rs178;}

	// end inline asm
	fma.rn.f32 	%f367, %f363, %f251, %f362;
	ld.shared.u16 	%rs179, [%r24+98];
	// begin inline asm
	{  cvt.f32.f16 %f252, %rs179;}

	// end inline asm
	fma.rn.f32 	%f368, %f364, %f252, %f367;
	ld.shared.u16 	%rs180, [%r24+100];
	// begin inline asm
	{  cvt.f32.f16 %f253, %rs180;}

	// end inline asm
	fma.rn.f32 	%f369, %f365, %f253, %f368;
	ld.shared.u16 	%rs181, [%r24+102];
	// begin inline asm
	{  cvt.f32.f16 %f254, %rs181;}

	// end inline asm
	fma.rn.f32 	%f370, %f366, %f254, %f369;
	ld.local.v4.f32 	{%f371, %f372, %f373, %f374}, [%rd1+208];
	ld.shared.u16 	%rs182, [%r24+104];
	// begin inline asm
	{  cvt.f32.f16 %f255, %rs182;}

	// end inline asm
	fma.rn.f32 	%f375, %f371, %f255, %f370;
	ld.shared.u16 	%rs183, [%r24+106];
	// begin inline asm
	{  cvt.f32.f16 %f256, %rs183;}

	// end inline asm
	fma.rn.f32 	%f376, %f372, %f256, %f375;
	ld.shared.u16 	%rs184, [%r24+108];
	// begin inline asm
	{  cvt.f32.f16 %f257, %rs184;}

	// end inline asm
	fma.rn.f32 	%f377, %f373, %f257, %f376;
	ld.shared.u16 	%rs185, [%r24+110];
	// begin inline asm
	{  cvt.f32.f16 %f258, %rs185;}

	// end inline asm
	fma.rn.f32 	%f378, %f374, %f258, %f377;
	ld.local.v4.f32 	{%f379, %f380, %f381, %f382}, [%rd1+224];
	ld.shared.u16 	%rs186, [%r24+112];
	// begin inline asm
	{  cvt.f32.f16 %f259, %rs186;}

	// end inline asm
	fma.rn.f32 	%f383, %f379, %f259, %f378;
	ld.shared.u16 	%rs187, [%r24+114];
	// begin inline asm
	{  cvt.f32.f16 %f260, %rs187;}

	// end inline asm
	fma.rn.f32 	%f384, %f380, %f260, %f383;
	ld.shared.u16 	%rs188, [%r24+116];
	// begin inline asm
	{  cvt.f32.f16 %f261, %rs188;}

	// end inline asm
	fma.rn.f32 	%f385, %f381, %f261, %f384;
	ld.shared.u16 	%rs189, [%r24+118];
	// begin inline asm
	{  cvt.f32.f16 %f262, %rs189;}

	// end inline asm
	fma.rn.f32 	%f386, %f382, %f262, %f385;
	ld.local.v4.f32 	{%f387, %f388, %f389, %f390}, [%rd1+240];
	ld.shared.u16 	%rs190, [%r24+120];
	// begin inline asm
	{  cvt.f32.f16 %f263, %rs190;}

	// end inline asm
	fma.rn.f32 	%f391, %f387, %f263, %f386;
	ld.shared.u16 	%rs191, [%r24+122];
	// begin inline asm
	{  cvt.f32.f16 %f264, %rs191;}

	// end inline asm
	fma.rn.f32 	%f392, %f388, %f264, %f391;
	ld.shared.u16 	%rs192, [%r24+124];
	// begin inline asm
	{  cvt.f32.f16 %f265, %rs192;}

	// end inline asm
	fma.rn.f32 	%f393, %f389, %f265, %f392;
	ld.shared.u16 	%rs193, [%r24+126];
	// begin inline asm
	{  cvt.f32.f16 %f266, %rs193;}

	// end inline asm
	fma.rn.f32 	%f394, %f390, %f266, %f393;
	mul.f32 	%f395, %f394, 0f3E000000;
	shl.b32 	%r25, %r2, 2;
	mov.u32 	%r26, _ZZ20fused_self_attentionPK6__halfS1_S1_PS_iE10score_tile;
	add.s32 	%r27, %r26, %r25;
	st.shared.f32 	[%r27], %f395;
$L__BB0_8:
	bar.sync 	0;
	@%p3 bra 	$L__BB0_10;
	shl.b32 	%r28, %r2, 2;
	mov.u32 	%r29, _ZZ20fused_self_attentionPK6__halfS1_S1_PS_iE10score_tile;
	add.s32 	%r30, %r29, %r28;
	ld.shared.f32 	%f396, [%r30];
	fma.rn.f32 	%f397, %f396, 0f3BBB989D, 0f3F000000;
	cvt.sat.f32.f32 	%f398, %f397;
	mov.f32 	%f399, 0f4B400001;
	mov.f32 	%f400, 0f437C0000;
	fma.rm.f32 	%f401, %f398, %f400, %f399;
	add.f32 	%f402, %f401, 0fCB40007F;
	neg.f32 	%f403, %f402;
	fma.rn.f32 	%f404, %f396, 0f3FB8AA3B, %f403;
	fma.rn.f32 	%f405, %f396, 0f32A57060, %f404;
	mov.b32 	%r31, %f401;
	shl.b32 	%r32, %r31, 23;
	mov.b32 	%f406, %r32;
	ex2.approx.ftz.f32 	%f407, %f405;
	mul.f32 	%f408, %f407, %f406;
	st.shared.f32 	[%r30], %f408;
$L__BB0_10:
	setp.ne.s32 	%p6, %r2, 0;
	bar.sync 	0;
	@%p6 bra 	$L__BB0_14;
	mov.f32 	%f543, 0f00000000;
	mov.b32 	%r48, 1;
	mov.u32 	%r46, _ZZ20fused_self_attentionPK6__halfS1_S1_PS_iE10score_tile;
	mov.u32 	%r47, %r45;
$L__BB0_12:
	add.s32 	%r35, %r48, -1;
	ld.shared.f32 	%f410, [%r46];
	add.f32 	%f543, %f543, %f410;
	setp.lt.u32 	%p7, %r35, 127;
	add.s32 	%r47, %r47, 1;
	setp.lt.s32 	%p8, %r47, %r12;
	and.pred  	%p9, %p7, %p8;
	add.s32 	%r48, %r48, 1;
	add.s32 	%r46, %r46, 4;
	@%p9 bra 	$L__BB0_12;
	add.f32 	%f544, %f544, %f543;
$L__BB0_14:
	bar.sync 	0;
	@%p3 bra 	$L__BB0_16;
	shl.b32 	%r36, %r2, 2;
	mov.u32 	%r37, _ZZ20fused_self_attentionPK6__halfS1_S1_PS_iE10score_tile;
	add.s32 	%r38, %r37, %r36;
	ld.shared.f32 	%f475, [%r38];
	shl.b32 	%r39, %r2, 7;
	mov.u32 	%r40, _ZZ20fused_self_attentionPK6__halfS1_S1_PS_iE6V_tile;
	add.s32 	%r41, %r40, %r39;
	ld.shared.u16 	%rs194, [%r41];
	// begin inline asm
	{  cvt.f32.f16 %f411, %rs194;}

	// end inline asm
	fma.rn.f32 	%f608, %f475, %f411, %f608;
	ld.shared.u16 	%rs195, [%r41+2];
	// begin inline asm
	{  cvt.f32.f16 %f412, %rs195;}

	// end inline asm
	fma.rn.f32 	%f607, %f475, %f412, %f607;
	ld.shared.u16 	%rs196, [%r41+4];
	// begin inline asm
	{  cvt.f32.f16 %f413, %rs196;}

	// end inline asm
	fma.rn.f32 	%f606, %f475, %f413, %f606;
	ld.shared.u16 	%rs197, [%r41+6];
	// begin inline asm
	{  cvt.f32.f16 %f414, %rs197;}

	// end inline asm
	fma.rn.f32 	%f605, %f475, %f414, %f605;
	st.local.v4.f32 	[%rd2], {%f608, %f607, %f606, %f605};
	ld.shared.u16 	%rs198, [%r41+8];
	// begin inline asm
	{  cvt.f32.f16 %f415, %rs198;}

	// end inline asm
	fma.rn.f32 	%f604, %f475, %f415, %f604;
	ld.shared.u16 	%rs199, [%r41+10];
	// begin inline asm
	{  cvt.f32.f16 %f416, %rs199;}

	// end inline asm
	fma.rn.f32 	%f603, %f475, %f416, %f603;
	ld.shared.u16 	%rs200, [%r41+12];
	// begin inline asm
	{  cvt.f32.f16 %f417, %rs200;}

	// end inline asm
	fma.rn.f32 	%f602, %f475, %f417, %f602;
	ld.shared.u16 	%rs201, [%r41+14];
	// begin inline asm
	{  cvt.f32.f16 %f418, %rs201;}

	// end inline asm
	fma.rn.f32 	%f601, %f475, %f418, %f601;
	st.local.v4.f32 	[%rd2+16], {%f604, %f603, %f602, %f601};
	ld.shared.u16 	%rs202, [%r41+16];
	// begin inline asm
	{  cvt.f32.f16 %f419, %rs202;}

	// end inline asm
	fma.rn.f32 	%f600, %f475, %f419, %f600;
	ld.shared.u16 	%rs203, [%r41+18];
	// begin inline asm
	{  cvt.f32.f16 %f420, %rs203;}

	// end inline asm
	fma.rn.f32 	%f599, %f475, %f420, %f599;
	ld.shared.u16 	%rs204, [%r41+20];
	// begin inline asm
	{  cvt.f32.f16 %f421, %rs204;}

	// end inline asm
	fma.rn.f32 	%f598, %f475, %f421, %f598;
	ld.shared.u16 	%rs205, [%r41+22];
	// begin inline asm
	{  cvt.f32.f16 %f422, %rs205;}

	// end inline asm
	fma.rn.f32 	%f597, %f475, %f422, %f597;
	st.local.v4.f32 	[%rd2+32], {%f600, %f599, %f598, %f597};
	ld.shared.u16 	%rs206, [%r41+24];
	// begin inline asm
	{  cvt.f32.f16 %f423, %rs206;}

	// end inline asm
	fma.rn.f32 	%f596, %f475, %f423, %f596;
	ld.shared.u16 	%rs207, [%r41+26];
	// begin inline asm
	{  cvt.f32.f16 %f424, %rs207;}

	// end inline asm
	fma.rn.f32 	%f595, %f475, %f424, %f595;
	ld.shared.u16 	%rs208, [%r41+28];
	// begin inline asm
	{  cvt.f32.f16 %f425, %rs208;}

	// end inline asm
	fma.rn.f32 	%f594, %f475, %f425, %f594;
	ld.shared.u16 	%rs209, [%r41+30];
	// begin inline asm
	{  cvt.f32.f16 %f426, %rs209;}

	// end inline asm
	fma.rn.f32 	%f593, %f475, %f426, %f593;
	st.local.v4.f32 	[%rd2+48], {%f596, %f595, %f594, %f593};
	ld.shared.u16 	%rs210, [%r41+32];
	// begin inline asm
	{  cvt.f32.f16 %f427, %rs210;}

	// end inline asm
	fma.rn.f32 	%f592, %f475, %f427, %f592;
	ld.shared.u16 	%rs211, [%r41+34];
	// begin inline asm
	{  cvt.f32.f16 %f428, %rs211;}

	// end inline asm
	fma.rn.f32 	%f591, %f475, %f428, %f591;
	ld.shared.u16 	%rs212, [%r41+36];
	// begin inline asm
	{  cvt.f32.f16 %f429, %rs212;}

	// end inline asm
	fma.rn.f32 	%f590, %f475, %f429, %f590;
	ld.shared.u16 	%rs213, [%r41+38];
	// begin inline asm
	{  cvt.f32.f16 %f430, %rs213;}

	// end inline asm
	fma.rn.f32 	%f589, %f475, %f430, %f589;
	st.local.v4.f32 	[%rd2+64], {%f592, %f591, %f590, %f589};
	ld.shared.u16 	%rs214, [%r41+40];
	// begin inline asm
	{  cvt.f32.f16 %f431, %rs214;}

	// end inline asm
	fma.rn.f32 	%f588, %f475, %f431, %f588;
	ld.shared.u16 	%rs215, [%r41+42];
	// begin inline asm
	{  cvt.f32.f16 %f432, %rs215;}

	// end inline asm
	fma.rn.f32 	%f587, %f475, %f432, %f587;
	ld.shared.u16 	%rs216, [%r41+44];
	// begin inline asm
	{  cvt.f32.f16 %f433, %rs216;}

	// end inline asm
	fma.rn.f32 	%f586, %f475, %f433, %f586;
	ld.shared.u16 	%rs217, [%r41+46];
	// begin inline asm
	{  cvt.f32.f16 %f434, %rs217;}

	// end inline asm
	fma.rn.f32 	%f585, %f475, %f434, %f585;
	st.local.v4.f32 	[%rd2+80], {%f588, %f587, %f586, %f585};
	ld.shared.u16 	%rs218, [%r41+48];
	// begin inline asm
	{  cvt.f32.f16 %f435, %rs218;}

	// end inline asm
	fma.rn.f32 	%f584, %f475, %f435, %f584;
	ld.shared.u16 	%rs219, [%r41+50];
	// begin inline asm
	{  cvt.f32.f16 %f436, %rs219;}

	// end inline asm
	fma.rn.f32 	%f583, %f475, %f436, %f583;
	ld.shared.u16 	%rs220, [%r41+52];
	// begin inline asm
	{  cvt.f32.f16 %f437, %rs220;}

	// end inline asm
	fma.rn.f32 	%f582, %f475, %f437, %f582;
	ld.shared.u16 	%rs221, [%r41+54];
	// begin inline asm
	{  cvt.f32.f16 %f438, %rs221;}

	// end inline asm
	fma.rn.f32 	%f581, %f475, %f438, %f581;
	st.local.v4.f32 	[%rd2+96], {%f584, %f583, %f582, %f581};
	ld.shared.u16 	%rs222, [%r41+56];
	// begin inline asm
	{  cvt.f32.f16 %f439, %rs222;}

	// end inline asm
	fma.rn.f32 	%f580, %f475, %f439, %f580;
	ld.shared.u16 	%rs223, [%r41+58];
	// begin inline asm
	{  cvt.f32.f16 %f440, %rs223;}

	// end inline asm
	fma.rn.f32 	%f579, %f475, %f440, %f579;
	ld.shared.u16 	%rs224, [%r41+60];
	// begin inline asm
	{  cvt.f32.f16 %f441, %rs224;}

	// end inline asm
	fma.rn.f32 	%f578, %f475, %f441, %f578;
	ld.shared.u16 	%rs225, [%r41+62];
	// begin inline asm
	{  cvt.f32.f16 %f442, %rs225;}

	// end inline asm
	fma.rn.f32 	%f577, %f475, %f442, %f577;
	st.local.v4.f32 	[%rd2+112], {%f580, %f579, %f578, %f577};
	ld.shared.u16 	%rs226, [%r41+64];
	// begin inline asm
	{  cvt.f32.f16 %f443, %rs226;}

	// end inline asm
	fma.rn.f32 	%f576, %f475, %f443, %f576;
	ld.shared.u16 	%rs227, [%r41+66];
	// begin inline asm
	{  cvt.f32.f16 %f444, %rs227;}

	// end inline asm
	fma.rn.f32 	%f575, %f475, %f444, %f575;
	ld.shared.u16 	%rs228, [%r41+68];
	// begin inline asm
	{  cvt.f32.f16 %f445, %rs228;}

	// end inline asm
	fma.rn.f32 	%f574, %f475, %f445, %f574;
	ld.shared.u16 	%rs229, [%r41+70];
	// begin inline asm
	{  cvt.f32.f16 %f446, %rs229;}

	// end inline asm
	fma.rn.f32 	%f573, %f475, %f446, %f573;
	st.local.v4.f32 	[%rd2+128], {%f576, %f575, %f574, %f573};
	ld.shared.u16 	%rs230, [%r41+72];
	// begin inline asm
	{  cvt.f32.f16 %f447, %rs230;}

	// end inline asm
	fma.rn.f32 	%f572, %f475, %f447, %f572;
	ld.shared.u16 	%rs231, [%r41+74];
	// begin inline asm
	{  cvt.f32.f16 %f448, %rs231;}

	// end inline asm
	fma.rn.f32 	%f571, %f475, %f448, %f571;
	ld.shared.u16 	%rs232, [%r41+76];
	// begin inline asm
	{  cvt.f32.f16 %f449, %rs232;}

	// end inline asm
	fma.rn.f32 	%f570, %f475, %f449, %f570;
	ld.shared.u16 	%rs233, [%r41+78];
	// begin inline asm
	{  cvt.f32.f16 %f450, %rs233;}

	// end inline asm
	fma.rn.f32 	%f569, %f475, %f450, %f569;
	st.local.v4.f32 	[%rd2+144], {%f572, %f571, %f570, %f569};
	ld.shared.u16 	%rs234, [%r41+80];
	// begin inline asm
	{  cvt.f32.f16 %f451, %rs234;}

	// end inline asm
	fma.rn.f32 	%f568, %f475, %f451, %f568;
	ld.shared.u16 	%rs235, [%r41+82];
	// begin inline asm
	{  cvt.f32.f16 %f452, %rs235;}

	// end inline asm
	fma.rn.f32 	%f567, %f475, %f452, %f567;
	ld.shared.u16 	%rs236, [%r41+84];
	// begin inline asm
	{  cvt.f32.f16 %f453, %rs236;}

	// end inline asm
	fma.rn.f32 	%f566, %f475, %f453, %f566;
	ld.shared.u16 	%rs237, [%r41+86];
	// begin inline asm
	{  cvt.f32.f16 %f454, %rs237;}

	// end inline asm
	fma.rn.f32 	%f565, %f475, %f454, %f565;
	st.local.v4.f32 	[%rd2+160], {%f568, %f567, %f566, %f565};
	ld.shared.u16 	%rs238, [%r41+88];
	// begin inline asm
	{  cvt.f32.f16 %f455, %rs238;}

	// end inline asm
	fma.rn.f32 	%f564, %f475, %f455, %f564;
	ld.shared.u16 	%rs239, [%r41+90];
	// begin inline asm
	{  cvt.f32.f16 %f456, %rs239;}

	// end inline asm
	fma.rn.f32 	%f563, %f475, %f456, %f563;
	ld.shared.u16 	%rs240, [%r41+92];
	// begin inline asm
	{  cvt.f32.f16 %f457, %rs240;}

	// end inline asm
	fma.rn.f32 	%f562, %f475, %f457, %f562;
	ld.shared.u16 	%rs241, [%r41+94];
	// begin inline asm
	{  cvt.f32.f16 %f458, %rs241;}

	// end inline asm
	fma.rn.f32 	%f561, %f475, %f458, %f561;
	st.local.v4.f32 	[%rd2+176], {%f564, %f563, %f562, %f561};
	ld.shared.u16 	%rs242, [%r41+96];
	// begin inline asm
	{  cvt.f32.f16 %f459, %rs242;}

	// end inline asm
	fma.rn.f32 	%f560, %f475, %f459, %f560;
	ld.shared.u16 	%rs243, [%r41+98];
	// begin inline asm
	{  cvt.f32.f16 %f460, %rs243;}

	// end inline asm
	fma.rn.f32 	%f559, %f475, %f460, %f559;
	ld.shared.u16 	%rs244, [%r41+100];
	// begin inline asm
	{  cvt.f32.f16 %f461, %rs244;}

	// end inline asm
	fma.rn.f32 	%f558, %f475, %f461, %f558;
	ld.shared.u16 	%rs245, [%r41+102];
	// begin inline asm
	{  cvt.f32.f16 %f462, %rs245;}

	// end inline asm
	fma.rn.f32 	%f557, %f475, %f462, %f557;
	st.local.v4.f32 	[%rd2+192], {%f560, %f559, %f558, %f557};
	ld.shared.u16 	%rs246, [%r41+104];
	// begin inline asm
	{  cvt.f32.f16 %f463, %rs246;}

	// end inline asm
	fma.rn.f32 	%f556, %f475, %f463, %f556;
	ld.shared.u16 	%rs247, [%r41+106];
	// begin inline asm
	{  cvt.f32.f16 %f464, %rs247;}

	// end inline asm
	fma.rn.f32 	%f555, %f475, %f464, %f555;
	ld.shared.u16 	%rs248, [%r41+108];
	// begin inline asm
	{  cvt.f32.f16 %f465, %rs248;}

	// end inline asm
	fma.rn.f32 	%f554, %f475, %f465, %f554;
	ld.shared.u16 	%rs249, [%r41+110];
	// begin inline asm
	{  cvt.f32.f16 %f466, %rs249;}

	// end inline asm
	fma.rn.f32 	%f553, %f475, %f466, %f553;
	st.local.v4.f32 	[%rd2+208], {%f556, %f555, %f554, %f553};
	ld.shared.u16 	%rs250, [%r41+112];
	// begin inline asm
	{  cvt.f32.f16 %f467, %rs250;}

	// end inline asm
	fma.rn.f32 	%f552, %f475, %f467, %f552;
	ld.shared.u16 	%rs251, [%r41+114];
	// begin inline asm
	{  cvt.f32.f16 %f468, %rs251;}

	// end inline asm
	fma.rn.f32 	%f551, %f475, %f468, %f551;
	ld.shared.u16 	%rs252, [%r41+116];
	// begin inline asm
	{  cvt.f32.f16 %f469, %rs252;}

	// end inline asm
	fma.rn.f32 	%f550, %f475, %f469, %f550;
	ld.shared.u16 	%rs253, [%r41+118];
	// begin inline asm
	{  cvt.f32.f16 %f470, %rs253;}

	// end inline asm
	fma.rn.f32 	%f549, %f475, %f470, %f549;
	st.local.v4.f32 	[%rd2+224], {%f552, %f551, %f550, %f549};
	ld.shared.u16 	%rs254, [%r41+120];
	// begin inline asm
	{  cvt.f32.f16 %f471, %rs254;}

	// end inline asm
	fma.rn.f32 	%f548, %f475, %f471, %f548;
	ld.shared.u16 	%rs255, [%r41+122];
	// begin inline asm
	{  cvt.f32.f16 %f472, %rs255;}

	// end inline asm
	fma.rn.f32 	%f547, %f475, %f472, %f547;
	ld.shared.u16 	%rs256, [%r41+124];
	// begin inline asm
	{  cvt.f32.f16 %f473, %rs256;}

	// end inline asm
	fma.rn.f32 	%f546, %f475, %f473, %f546;
	ld.shared.u16 	%rs257, [%r41+126];
	// begin inline asm
	{  cvt.f32.f16 %f474, %rs257;}

	// end inline asm
	fma.rn.f32 	%f545, %f475, %f474, %f545;
	st.local.v4.f32 	[%rd2+240], {%f548, %f547, %f546, %f545};
$L__BB0_16:
	bar.sync 	0;
	add.s32 	%r45, %r45, 128;
	setp.lt.s32 	%p11, %r45, %r12;
	@%p11 bra 	$L__BB0_4;
$L__BB0_17:
	setp.gt.u32 	%p12, %r2, 63;
	@%p12 bra 	$L__BB0_19;
	ld.param.u64 	%rd26, [_Z20fused_self_attentionPK6__halfS1_S1_PS_i_param_3];
	mul.wide.u32 	%rd19, %r2, 4;
	add.s64 	%rd20, %rd2, %rd19;
	ld.local.f32 	%f477, [%rd20];
	div.rn.f32 	%f476, %f477, %f544;
	// begin inline asm
	{  cvt.rn.f16.f32 %rs258, %f476;}

	// end inline asm
	mov.u32 	%r42, %ctaid.x;
	shl.b32 	%r43, %r42, 6;
	add.s32 	%r44, %r43, %r2;
	cvta.to.global.u64 	%rd21, %rd26;
	mul.wide.u32 	%rd22, %r44, 2;
	add.s64 	%rd23, %rd21, %rd22;
	st.global.u16 	[%rd23], %rs258;
$L__BB0_19:
	ret;

}


// ===== COMPILED SASS (sm_100) =====

	.target	sm_100

	.elftype	@"ET_EXEC"


//--------------------- .note.nv.tkinfo           --------------------------
	.section	.note.nv.tkinfo,"",@"SHT_NOTE"
	.sectionflags	@"SHF_NOTE_NV_TKINFO"
	.tkinfo
        /*0018*/ 	.word	0x00000002
        /*0030*/ 	.string	""
        /*0030*/ 	.string	"ptxas"
        /*0030*/ 	.string	"Cuda compilation tools, release 13.0, V13.0.88"
        /*0030*/ 	.string	"Build cuda_13.0.r13.0/compiler.36424714_0"
        /*0030*/ 	.string	"-arch sm_100 -m 64 "



//--------------------- .note.nv.cuinfo           --------------------------
	.section	.note.nv.cuinfo,"",@"SHT_NOTE"
	.sectionflags	@"SHF_NOTE_NV_CUINFO"
        /*0018*/ 	.short	0x0002
        /*001a*/ 	.short	0x0064
        /*001c*/ 	.short	0x0082
	.zero		2


//--------------------- .nv.info                  --------------------------
	.section	.nv.info,"",@"SHT_CUDA_INFO"
	.align	4


	//----- nvinfo : EIATTR_REGCOUNT
	.align		4
        /*0000*/ 	.byte	0x04, 0x2f
        /*0002*/ 	.short	(.L_1 - .L_0)
	.align		4
.L_0:
        /*0004*/ 	.word	index@(_Z20fused_self_attentionPK6__halfS1_S1_PS_i)
        /*0008*/ 	.word	0x00000050


	//----- nvinfo : EIATTR_FRAME_SIZE
	.align		4
.L_1:
        /*000c*/ 	.byte	0x04, 0x11
        /*000e*/ 	.short	(.L_3 - .L_2)
	.align		4
.L_2:
        /*0010*/ 	.word	index@($__internal_0_$__cuda_sm3x_div_rn_noftz_f32_slowpath)
        /*0014*/ 	.word	0x00000200


	//----- nvinfo : EIATTR_FRAME_SIZE
	.align		4
.L_3:
        /*0018*/ 	.byte	0x04, 0x11
        /*001a*/ 	.short	(.L_5 - .L_4)
	.align		4
.L_4:
        /*001c*/ 	.word	index@(_Z20fused_self_attentionPK6__halfS1_S1_PS_i)
        /*0020*/ 	.word	0x00000200


	//----- nvinfo : EIATTR_MIN_STACK_SIZE
	.align		4
.L_5:
        /*0024*/ 	.byte	0x04, 0x12
        /*0026*/ 	.short	(.L_7 - .L_6)
	.align		4
.L_6:
        /*0028*/ 	.word	index@(_Z20fused_self_attentionPK6__halfS1_S1_PS_i)
        /*002c*/ 	.word	0x00000200
.L_7:


//--------------------- .nv.compat                --------------------------
	.section	.nv.compat,"",@"SHT_CUDA_COMPAT_INFO"
	.align	4
        /*0000*/ 	.byte	0x02, 0x09, 0x00, 0x00, 0x02, 0x02, 0x01, 0x00, 0x02, 0x05, 0x05, 0x00, 0x03, 0x07, 0x01, 0x01
        /*0010*/ 	.byte	0x02, 0x03, 0x00, 0x00, 0x02, 0x06, 0x01, 0x00, 0x04, 0x0b, 0x08, 0x00, 0x01, 0x00, 0x00, 0x00
        /*0020*/ 	.byte	0x00, 0x00, 0x00, 0x00


//--------------------- .nv.info._Z20fused_self_attentionPK6__halfS1_S1_PS_i --------------------------
	.section	.nv.info._Z20fused_self_attentionPK6__halfS1_S1_PS_i,"",@"SHT_CUDA_INFO"
	.sectionflags	@""
	.align	4


	//----- nvinfo : EIATTR_CUDA_API_VERSION
	.align		4
        /*0000*/ 	.byte	0x04, 0x37
        /*0002*/ 	.short	(.L_9 - .L_8)
.L_8:
        /*0004*/ 	.word	0x00000082


	//----- nvinfo : EIATTR_KPARAM_INFO
	.align		4
.L_9:
        /*0008*/ 	.byte	0x04, 0x17
        /*000a*/ 	.short	(.L_11 - .L_10)
.L_10:
        /*000c*/ 	.word	0x00000000
        /*0010*/ 	.short	0x0004
        /*0012*/ 	.short	0x0020
        /*0014*/ 	.byte	0x00, 0xf0, 0x11, 0x00


	//----- nvinfo : EIATTR_KPARAM_INFO
	.align		4
.L_11:
        /*0018*/ 	.byte	0x04, 0x17
        /*001a*/ 	.short	(.L_13 - .L_12)
.L_12:
        /*001c*/ 	.word	0x00000000
        /*0020*/ 	.short	0x0003
        /*0022*/ 	.short	0x0018
        /*0024*/ 	.byte	0x00, 0xf5, 0x21, 0x00


	//----- nvinfo : EIATTR_KPARAM_INFO
	.align		4
.L_13:
        /*0028*/ 	.byte	0x04, 0x17
        /*002a*/ 	.short	(.L_15 - .L_14)
.L_14:
        /*002c*/ 	.word	0x00000000
        /*0030*/ 	.short	0x0002
        /*0032*/ 	.short	0x0010
        /*0034*/ 	.byte	0x00, 0xf5, 0x21, 0x00


	//----- nvinfo : EIATTR_KPARAM_INFO
	.align		4
.L_15:
        /*0038*/ 	.byte	0x04, 0x17
        /*003a*/ 	.short	(.L_17 - .L_16)
.L_16:
        /*003c*/ 	.word	0x00000000
        /*0040*/ 	.short	0x0001
        /*0042*/ 	.short	0x0008
        /*0044*/ 	.byte	0x00, 0xf5, 0x21, 0x00


	//----- nvinfo : EIATTR_KPARAM_INFO
	.align		4
.L_17:
        /*0048*/ 	.byte	0x04, 0x17
        /*004a*/ 	.short	(.L_19 - .L_18)
.L_18:
        /*004c*/ 	.word	0x00000000
        /*0050*/ 	.short	0x0000
        /*0052*/ 	.short	0x0000
        /*0054*/ 	.byte	0x00, 0xf5, 0x21, 0x00


	//----- nvinfo : EIATTR_SPARSE_MMA_MASK
	.align		4
.L_19:
        /*0058*/ 	.byte	0x03, 0x50
        /*005a*/ 	.short	0x0000


	//----- nvinfo : EIATTR_MAXREG_COUNT
	.align		4
        /*005c*/ 	.byte	0x03, 0x1b
        /*005e*/ 	.short	0x00ff


	//----- nvinfo : EIATTR_NUM_BARRIERS
	.align		4
        /*0060*/ 	.byte	0x02, 0x4c
        /*0062*/ 	.byte	0x01
	.zero		1


	//----- nvinfo : EIATTR_MERCURY_ISA_VERSION
	.align		4
        /*0064*/ 	.byte	0x03, 0x5f
        /*0066*/ 	.short	0x0101


	//----- nvinfo : EIATTR_VRC_CTA_INIT_COUNT
	.align		4
        /*0068*/ 	.byte	0x02, 0x4a
	.zero		1
	.zero		1


	//----- nvinfo : EIATTR_EXIT_INSTR_OFFSETS
	.align		4
        /*006c*/ 	.byte	0x04, 0x1c
        /*006e*/ 	.short	(.L_21 - .L_20)


	//   ....[0]....
.L_20:
        /*0070*/ 	.word	0x00002eb0


	//   ....[1]....
        /*0074*/ 	.word	0x00003000


	//----- nvinfo : EIATTR_CRS_STACK_SIZE
	.align		4
.L_21:
        /*0078*/ 	.byte	0x04, 0x1e
        /*007a*/ 	.short	(.L_23 - .L_22)
.L_22:
        /*007c*/ 	.word	0x00000000


	//----- nvinfo : EIATTR_CBANK_PARAM_SIZE
	.align		4
.L_23:
        /*0080*/ 	.byte	0x03, 0x19
        /*0082*/ 	.short	0x0024


	//----- nvinfo : EIATTR_PARAM_CBANK
	.align		4
        /*0084*/ 	.byte	0x04, 0x0a
        /*0086*/ 	.short	(.L_25 - .L_24)
	.align		4
.L_24:
        /*0088*/ 	.word	index@(.nv.constant0._Z20fused_self_attentionPK6__halfS1_S1_PS_i)
        /*008c*/ 	.short	0x0380
        /*008e*/ 	.short	0x0024


	//----- nvinfo : EIATTR_SW_WAR
	.align		4
.L_25:
        /*0090*/ 	.byte	0x04, 0x36
        /*0092*/ 	.short	(.L_27 - .L_26)
.L_26:
        /*0094*/ 	.word	0x00000008
.L_27:


//--------------------- .nv.callgraph             --------------------------
	.section	.nv.callgraph,"",@"SHT_CUDA_CALLGRAPH"
	.align	4
	.sectionentsize	8
	.align		4
        /*0000*/ 	.word	0x00000000
	.align		4
        /*0004*/ 	.word	0xffffffff
	.align		4
        /*0008*/ 	.word	0x00000000
	.align		4
        /*000c*/ 	.word	0xfffffffe
	.align		4
        /*0010*/ 	.word	0x00000000
	.align		4
        /*0014*/ 	.word	0xfffffffd
	.align		4
        /*0018*/ 	.word	0x00000000
	.align		4
        /*001c*/ 	.word	0xfffffffc


//--------------------- .text._Z20fused_self_attentionPK6__halfS1_S1_PS_i --------------------------
	.section	.text._Z20fused_self_attentionPK6__halfS1_S1_PS_i,"ax",@progbits
	.align	128
        .global         _Z20fused_self_attentionPK6__halfS1_S1_PS_i
        .type           _Z20fused_self_attentionPK6__halfS1_S1_PS_i,@function
        .size           _Z20fused_self_attentionPK6__halfS1_S1_PS_i,(.L_x_27 - _Z20fused_self_attentionPK6__halfS1_S1_PS_i)
        .other          _Z20fused_self_attentionPK6__halfS1_S1_PS_i,@"STO_CUDA_ENTRY STV_DEFAULT"
_Z20fused_self_attentionPK6__halfS1_S1_PS_i:
.text._Z20fused_self_attentionPK6__halfS1_S1_PS_i:
[----:B------:R-:W0:Y:S01]  /*0000*/  LDC R1, c[0x0][0x37c] ;  /* 0x0000df00ff017b82 */ /* 0x000e220000000800 */
[----:B------:R-:W1:Y:S01]  /*0010*/  S2R R4, SR_TID.X ;  /* 0x0000000000047919 */ /* 0x000e620000002100 */
[----:B------:R-:W2:Y:S01]  /*0020*/  LDCU.64 UR8, c[0x0][0x358] ;  /* 0x00006b00ff0877ac */ /* 0x000ea20008000a00 */
[----:B0-----:R-:W-:Y:S01]  /*0030*/  IADD3 R1, PT, PT, R1, -0x200, RZ ;  /* 0xfffffe0001017810 */ /* 0x001fe20007ffe0ff */
[----:B------:R-:W0:Y:S01]  /*0040*/  S2R R5, SR_CTAID.X ;  /* 0x0000000000057919 */ /* 0x000e220000002500 */
[----:B------:R-:W3:Y:S01]  /*0050*/  LDCU UR4, c[0x0][0x3a0] ;  /* 0x00007400ff0477ac */ /* 0x000ee20008000800 */
[----:B-1----:R-:W-:-:S13]  /*0060*/  ISETP.GT.U32.AND P0, PT, R4, 0x3f, PT ;  /* 0x0000003f0400780c */ /* 0x002fda0003f04070 */
[----:B------:R-:W1:Y:S01]  /*0070*/  @!P0 LDC.64 R2, c[0x0][0x380] ;  /* 0x0000e000ff028b82 */ /* 0x000e620000000a00 */
[----:B0-----:R-:W-:-:S05]  /*0080*/  @!P0 LEA R5, R5, R4, 0x6 ;  /* 0x0000000405058211 */ /* 0x001fca00078e30ff */
[----:B-1----:R-:W-:-:S06]  /*0090*/  @!P0 IMAD.WIDE.U32 R2, R5, 0x2, R2 ;  /* 0x0000000205028825 */ /* 0x002fcc00078e0002 */
[----:B--2---:R0:W2:Y:S01]  /*00a0*/  @!P0 LDG.E.U16 R2, desc[UR8][R2.64] ;  /* 0x0000000802028981 */ /* 0x0040a2000c1e1500 */
[----:B------:R-:W-:Y:S01]  /*00b0*/  MOV R0, R1 ;  /* 0x0000000100007202 */ /* 0x000fe20000000f00 */
[----:B---3--:R-:W-:Y:S01]  /*00c0*/  UISETP.GE.AND UP0, UPT, UR4, 0x1, UPT ;  /* 0x000000010400788c */ /* 0x008fe2000bf06270 */
[----:B------:R-:W-:Y:S01]  /*00d0*/  R2UR UR12, R1 ;  /* 0x00000000010c72ca */ /* 0x000fe200000e0000 */
[----:B------:R1:W-:Y:S01]  /*00e0*/  STL.128 [R1+0x100], RZ ;  /* 0x000100ff01007387 */ /* 0x0003e20000100c00 */
[----:B------:R-:W-:-:S03]  /*00f0*/  HFMA2 R76, -RZ, RZ, 0, 0 ;  /* 0x00000000ff4c7431 */ /* 0x000fc600000001ff */
[----:B------:R1:W-:Y:S01]  /*0100*/  STL.128 [R1+0x110], RZ ;  /* 0x000110ff01007387 */ /* 0x0003e20000100c00 */
[----:B0-----:R-:W-:-:S03]  /*0110*/  @!P0 LEA R3, R4, R0, 0x2 ;  /* 0x0000000004038211 */ /* 0x001fc600078e10ff */
[----:B------:R1:W-:Y:S04]  /*0120*/  STL.128 [R1+0x120], RZ ;  /* 0x000120ff01007387 */ /* 0x0003e80000100c00 */
[----:B------:R1:W-:Y:S01]  /*0130*/  STL.128 [R1+0x130], RZ ;  /* 0x000130ff01007387 */ /* 0x0003e20000100c00 */
[----:B------:R-:W-:-:S03]  /*0140*/  UIADD3 UR10, UPT, UPT, UR12, 0x100, URZ ;  /* 0x000001000c0a7890 */ /* 0x000fc6000fffe0ff */
[----:B------:R1:W-:Y:S04]  /*0150*/  STL.128 [R1+0x140], RZ ;  /* 0x000140ff01007387 */ /* 0x0003e80000100c00 */
        /* <DEDUP_REMOVED lines=10> */
[----:B------:R1:W-:Y:S01]  /*0200*/  STL.128 [R1+0x1f0], RZ ;  /* 0x0001f0ff01007387 */ /* 0x0003e20000100c00 */
[----:B------:R-:W-:Y:S01]  /*0210*/  BAR.SYNC.DEFER_BLOCKING 0x0 ;  /* 0x0000000000007b1d */ /* 0x000fe20000010000 */
[----:B--2---:R-:W-:-:S05]  /*0220*/  @!P0 HADD2.F32 R0, -RZ, R2.H0_H0 ;  /* 0x20000002ff008230 */ /* 0x004fca0000004100 */
[----:B------:R1:W-:Y:S01]  /*0230*/  @!P0 STL [R3], R0 ;  /* 0x0000000003008387 */ /* 0x0003e20000100800 */
[----:B------:R-:W-:Y:S05]  /*0240*/  BRA.U !UP0, `(.L_x_0) ;  /* 0x0000002d08107547 */ /* 0x000fea000b800000 */
[----:B------:R-:W0:Y:S01]  /*0250*/  S2UR UR5, SR_CgaCtaId ;  /* 0x00000000000579c3 */ /* 0x000e220000008800 */
[----:B------:R-:W-:Y:S01]  /*0260*/  UMOV UR4, 0x400 ;  /* 0x0000040000047882 */ /* 0x000fe20000000000 */
[----:B------:R-:W-:Y:S02]  /*0270*/  MOV R76, RZ ;  /* 0x000000ff004c7202 */ /* 0x000fe40000000f00 */
[----:B------:R-:W-:Y:S02]  /*0280*/  CS2R R10, SRZ ;  /* 0x00000000000a7805 */ /* 0x000fe4000001ff00 */
[----:B------:R-:W-:Y:S02]  /*0290*/  CS2R R8, SRZ ;  /* 0x0000000000087805 */ /* 0x000fe4000001ff00 */
[----:B------:R-:W-:Y:S02]  /*02a0*/  CS2R R14, SRZ ;  /* 0x00000000000e7805 */ /* 0x000fe4000001ff00 */
[----:B------:R-:W-:-:S02]  /*02b0*/  CS2R R12, SRZ ;  /* 0x00000000000c7805 */ /* 0x000fc4000001ff00 */
[----:B------:R-:W-:Y:S02]  /*02c0*/  CS2R R18, SRZ ;  /* 0x0000000000127805 */ /* 0x000fe4000001ff00 */
[----:B------:R-:W-:Y:S02]  /*02d0*/  CS2R R16, SRZ ;  /* 0x0000000000107805 */ /* 0x000fe4000001ff00 */
        /* <DEDUP_REMOVED lines=14> */
[----:B------:R-:W-:Y:S01]  /*03c0*/  CS2R R50, SRZ ;  /* 0x0000000000327805 */ /* 0x000fe2000001ff00 */
[----:B0-----:R-:W-:Y:S01]  /*03d0*/  ULEA UR4, UR5, UR4, 0x18 ;  /* 0x0000000405047291 */ /* 0x001fe2000f8ec0ff */
        /* <DEDUP_REMOVED lines=11> */
[----:B-1----:R-:W-:Y:S01]  /*0490*/  LEA R0, R4, UR4, 0x7 ;  /* 0x0000000404007c11 */ /* 0x002fe2000f8e38ff */
[----:B------:R-:W-:-:S06]  /*04a0*/  UMOV UR4, URZ ;  /* 0x000000ff00047c82 */ /* 0x000fcc0008000000 */
.L_x_12:
[----:B0-----:R-:W0:Y:S01]  /*04b0*/  S2R R2, SR_TID.X ;  /* 0x0000000000027919 */ /* 0x001e220000002100 */
[----:B------:R-:W1:Y:S01]  /*04c0*/  LDCU UR5, c[0x0][0x3a0] ;  /* 0x00007400ff0577ac */ /* 0x000e620008000800 */
[----:B------:R-:W-:Y:S01]  /*04d0*/  BSSY.RECONVERGENT B0, `(.L_x_1) ;  /* 0x000010e000007945 */ /* 0x000fe20003800200 */
[----:B0-2---:R-:W-:-:S04]  /*04e0*/  IADD3 R3, PT, PT, R2, UR4, RZ ;  /* 0x0000000402037c10 */ /* 0x005fc8000fffe0ff */
[----:B-1----:R-:W-:-:S13]  /*04f0*/  ISETP.GE.AND P0, PT, R3, UR5, PT ;  /* 0x0000000503007c0c */ /* 0x002fda000bf06270 */
[----:B---3--:R-:W-:Y:S05]  /*0500*/  @P0 BRA `(.L_x_2) ;  /* 0x0000001000280947 */ /* 0x008fea0003800000 */
[----:B------:R-:W0:Y:S01]  /*0510*/  LDC.64 R4, c[0x0][0x388] ;  /* 0x0000e200ff047b82 */ /* 0x000e220000000a00 */
[----:B------:R-:W-:-:S07]  /*0520*/  SHF.L.U32 R3, R3, 0x6, RZ ;  /* 0x0000000603037819 */ /* 0x000fce00000006ff */
[----:B------:R-:W1:Y:S01]  /*0530*/  LDC.64 R6, c[0x0][0x390] ;  /* 0x0000e400ff067b82 */ /* 0x000e620000000a00 */
[----:B0-----:R-:W-:-:S05]  /*0540*/  IMAD.WIDE.U32 R4, R3, 0x2, R4 ;  /* 0x0000000203047825 */ /* 0x001fca00078e0004 */
[----:B------:R-:W2:Y:S01]  /*0550*/  LDG.E.U16 R73, desc[UR8][R4.64] ;  /* 0x0000000804497981 */ /* 0x000ea2000c1e1500 */
[----:B-1----:R-:W-:-:S03]  /*0560*/  IMAD.WIDE.U32 R6, R3, 0x2, R6 ;  /* 0x0000000203067825 */ /* 0x002fc600078e0006 */
[----:B------:R-:W3:Y:S04]  /*0570*/  LDG.E.U16 R75, desc[UR8][R4.64+0x2] ;  /* 0x00000208044b7981 */ /* 0x000ee8000c1e1500 */
[----:B------:R-:W4:Y:S01]  /*0580*/  LDG.E.U16 R72, desc[UR8][R6.64] ;  /* 0x0000000806487981 */ /* 0x000f22000c1e1500 */
[----:B------:R-:W0:Y:S01]  /*0590*/  S2UR UR6, SR_CgaCtaId ;  /* 0x00000000000679c3 */ /* 0x000e220000008800 */
[----:B------:R-:W-:Y:S02]  /*05a0*/  UMOV UR5, 0x400 ;  /* 0x0000040000057882 */ /* 0x000fe40000000000 */
[----:B------:R-:W-:Y:S01]  /*05b0*/  UIADD3 UR5, UPT, UPT, UR5, 0x4000, URZ ;  /* 0x0000400005057890 */ /* 0x000fe2000fffe0ff */
[----:B------:R-:W5:Y:S04]  /*05c0*/  LDG.E.U16 R74, desc[UR8][R6.64+0x2] ;  /* 0x00000208064a7981 */ /* 0x000f68000c1e1500 */
[----:B------:R-:W5:Y:S01]  /*05d0*/  LDG.E.U16 R77, desc[UR8][R6.64+0x4] ;  /* 0x00000408064d7981 */ /* 0x000f62000c1e1500 */
[----:B0-----:R-:W-:-:S06]  /*05e0*/  ULEA UR5, UR6, UR5, 0x18 ;  /* 0x0000000506057291 */ /* 0x001fcc000f8ec0ff */
[----:B------:R-:W-:Y:S01]  /*05f0*/  LEA R3, R2, UR5, 0x7 ;  /* 0x0000000502037c11 */ /* 0x000fe2000f8e38ff */
[----:B--2---:R0:W-:Y:S04]  /*0600*/  STS.U16 [R0], R73 ;  /* 0x0000004900007388 */ /* 0x0041e80000000400 */
[----:B----4-:R1:W-:Y:S04]  /*0610*/  STS.U16 [R3], R72 ;  /* 0x0000004803007388 */ /* 0x0103e80000000400 */
[----:B0-----:R-:W2:Y:S04]  /*0620*/  LDG.E.U16 R73, desc[UR8][R4.64+0x4] ;  /* 0x0000040804497981 */ /* 0x001ea8000c1e1500 */
[----:B---3--:R0:W-:Y:S04]  /*0630*/  STS.U16 [R0+0x2], R75 ;  /* 0x0000024b00007388 */ /* 0x0081e80000000400 */
[----:B-1----:R-:W3:Y:S04]  /*0640*/  LDG.E.U16 R72, desc[UR8][R6.64+0x6] ;  /* 0x0000060806487981 */ /* 0x002ee8000c1e1500 */
[----:B0-----:R-:W4:Y:S04]  /*0650*/  LDG.E.U16 R75, desc[UR8][R4.64+0x6] ;  /* 0x00000608044b7981 */ /* 0x001f28000c1e1500 */
[----:B-----5:R0:W-:Y:S04]  /*0660*/  STS.U16 [R3+0x2], R74 ;  /* 0x0000024a03007388 */ /* 0x0201e80000000400 */
[----:B0-----:R-:W5:Y:S04]  /*0670*/  LDG.E.U16 R74, desc[UR8][R4.64+0xa] ;  /* 0x00000a08044a7981 */ /* 0x001f68000c1e1500 */
[----:B--2---:R0:W-:Y:S04]  /*0680*/  STS.U16 [R0+0x4], R73 ;  /* 0x0000044900007388 */ /* 0x0041e80000000400 */
[----:B------:R1:W-:Y:S04]  /*0690*/  STS.U16 [R3+0x4], R77 ;  /* 0x0000044d03007388 */ /* 0x0003e80000000400 */
[----:B0-----:R-:W2:Y:S04]  /*06a0*/  LDG.E.U16 R73, desc[UR8][R4.64+0x8] ;  /* 0x0000080804497981 */ /* 0x001ea8000c1e1500 */
[----:B----4-:R0:W-:Y:S04]  /*06b0*/  STS.U16 [R0+0x6], R75 ;  /* 0x0000064b00007388 */ /* 0x0101e80000000400 */
[----:B---3--:R3:W-:Y:S04]  /*06c0*/  STS.U16 [R3+0x6], R72 ;  /* 0x0000064803007388 */ /* 0x0087e80000000400 */
[----:B-1----:R-:W4:Y:S04]  /*06d0*/  LDG.E.U16 R77, desc[UR8][R4.64+0xc] ;  /* 0x00000c08044d7981 */ /* 0x002f28000c1e1500 */
[----:B0-----:R-:W4:Y:S04]  /*06e0*/  LDG.E.U16 R75, desc[UR8][R6.64+0xa] ;  /* 0x00000a08064b7981 */ /* 0x001f28000c1e1500 */
[----:B---3--:R-:W3:Y:S04]  /*06f0*/  LDG.E.U16 R72, desc[UR8][R6.64+0x8] ;  /* 0x0000080806487981 */ /* 0x008ee8000c1e1500 */
[----:B--2---:R0:W-:Y:S04]  /*0700*/  STS.U16 [R0+0x8], R73 ;  /* 0x0000084900007388 */ /* 0x0041e80000000400 */
[----:B0-----:R-:W2:Y:S04]  /*0710*/  LDG.E.U16 R73, desc[UR8][R4.64+0xe] ;  /* 0x00000e0804497981 */ /* 0x001ea8000c1e1500 */
[----:B---3--:R0:W-:Y:S04]  /*0720*/  STS.U16 [R3+0x8], R72 ;  /* 0x0000084803007388 */ /* 0x0081e80000000400 */
[----:B-----5:R1:W-:Y:S04]  /*0730*/  STS.U16 [R0+0xa], R74 ;  /* 0x00000a4a00007388 */ /* 0x0203e80000000400 */
[----:B0-----:R-:W3:Y:S04]  /*0740*/  LDG.E.U16 R72, desc[UR8][R6.64+0xe] ;  /* 0x00000e0806487981 */ /* 0x001ee8000c1e1500 */
[----:B-1----:R-:W5:Y:S04]  /*0750*/  LDG.E.U16 R74, desc[UR8][R6.64+0xc] ;  /* 0x00000c08064a7981 */ /* 0x002f68000c1e1500 */
[----:B----4-:R0:W-:Y:S04]  /*0760*/  STS.U16 [R3+0xa], R75 ;  /* 0x00000a4b03007388 */ /* 0x0101e80000000400 */
[----:B------:R1:W-:Y:S04]  /*0770*/  STS.U16 [R0+0xc], R77 ;  /* 0x00000c4d00007388 */ /* 0x0003e80000000400 */
[----:B0-----:R-:W4:Y:S04]  /*0780*/  LDG.E.U16 R75, desc[UR8][R4.64+0x12] ;  /* 0x00001208044b7981 */ /* 0x001f28000c1e1500 */
[----:B-1----:R-:W4:Y:S04]  /*0790*/  LDG.E.U16 R77, desc[UR8][R4.64+0x14] ;  /* 0x00001408044d7981 */ /* 0x002f28000c1e1500 */
[----:B-----5:R0:W-:Y:S04]  /*07a0*/  STS.U16 [R3+0xc], R74 ;  /* 0x00000c4a03007388 */ /* 0x0201e80000000400 */
[----:B--2---:R1:W-:Y:S04]  /*07b0*/  STS.U16 [R0+0xe], R73 ;  /* 0x00000e4900007388 */ /* 0x0043e80000000400 */
[----:B---3--:R2:W-:Y:S04]  /*07c0*/  STS.U16 [R3+0xe], R72 ;  /* 0x00000e4803007388 */ /* 0x0085e80000000400 */
[----:B0-----:R-:W3:Y:S04]  /*07d0*/  LDG.E.U16 R74, desc[UR8][R6.64+0x12] ;  /* 0x00001208064a7981 */ /* 0x001ee8000c1e1500 */
[----:B-1----:R-:W5:Y:S04]  /*07e0*/  LDG.E.U16 R73, desc[UR8][R4.64+0x10] ;  /* 0x0000100804497981 */ /* 0x002f68000c1e1500 */
[----:B--2---:R-:W2:Y:S04]  /*07f0*/  LDG.E.U16 R72, desc[UR8][R6.64+0x10] ;  /* 0x0000100806487981 */ /* 0x004ea8000c1e1500 */
[----:B-----5:R0:W-:Y:S04]  /*0800*/  STS.U16 [R0+0x10], R73 ;  /* 0x0000104900007388 */ /* 0x0201e80000000400 */
[----:B--2---:R1:W-:Y:S04]  /*0810*/  STS.U16 [R3+0x10], R72 ;  /* 0x0000104803007388 */ /* 0x0043e80000000400 */
[----:B----4-:R-:W-:Y:S04]  /*0820*/  STS.U16 [R0+0x12], R75 ;  /* 0x0000124b00007388 */ /* 0x010fe80000000400 */
[----:B---3--:R2:W-:Y:S04]  /*0830*/  STS.U16 [R3+0x12], R74 ;  /* 0x0000124a03007388 */ /* 0x0085e80000000400 */
[----:B0-----:R-:W3:Y:S04]  /*0840*/  LDG.E.U16 R73, desc[UR8][R4.64+0x16] ;  /* 0x0000160804497981 */ /* 0x001ee8000c1e1500 */
[----:B-1----:R-:W4:Y:S04]  /*0850*/  LDG.E.U16 R72, desc[UR8][R6.64+0x16] ;  /* 0x0000160806487981 */ /* 0x002f28000c1e1500 */
[----:B--2---:R-:W2:Y:S04]  /*0860*/  LDG.E.U16 R74, desc[UR8][R6.64+0x14] ;  /* 0x00001408064a7981 */ /* 0x004ea8000c1e1500 */
[----:B------:R0:W-:Y:S04]  /*0870*/  STS.U16 [R0+0x14], R77 ;  /* 0x0000144d00007388 */ /* 0x0001e80000000400 */
[----:B------:R-:W5:Y:S04]  /*0880*/  LDG.E.U16 R75, desc[UR8][R6.64+0x18] ;  /* 0x00001808064b7981 */ /* 0x000f68000c1e1500 */
[----:B0-----:R-:W5:Y:S04]  /*0890*/  LDG.E.U16 R77, desc[UR8][R4.64+0x1a] ;  /* 0x00001a08044d7981 */ /* 0x001f68000c1e1500 */
[----:B--2---:R0:W-:Y:S04]  /*08a0*/  STS.U16 [R3+0x14], R74 ;  /* 0x0000144a03007388 */ /* 0x0041e80000000400 */
[----:B---3--:R1:W-:Y:S04]  /*08b0*/  STS.U16 [R0+0x16], R73 ;  /* 0x0000164900007388 */ /* 0x0083e80000000400 */
[----:B----4-:R2:W-:Y:S04]  /*08c0*/  STS.U16 [R3+0x16], R72 ;  /* 0x0000164803007388 */ /* 0x0105e80000000400 */
[----:B0-----:R-:W3:Y:S04]  /*08d0*/  LDG.E.U16 R74, desc[UR8][R4.64+0x1c] ;  /* 0x00001c08044a7981 */ /* 0x001ee8000c1e1500 */
[----:B-1----:R-:W4:Y:S04]  /*08e0*/  LDG.E.U16 R73, desc[UR8][R4.64+0x18] ;  /* 0x0000180804497981 */ /* 0x002f28000c1e1500 */
[----:B--2---:R-:W2:Y:S04]  /*08f0*/  LDG.E.U16 R72, desc[UR8][R6.64+0x1a] ;  /* 0x00001a0806487981 */ /* 0x004ea8000c1e1500 */
[----:B----4-:R0:W-:Y:S04]  /*0900*/  STS.U16 [R0+0x18], R73 ;  /* 0x0000184900007388 */ /* 0x0101e80000000400 */
[----:B-----5:R1:W-:Y:S04]  /*0910*/  STS.U16 [R3+0x18], R75 ;  /* 0x0000184b03007388 */ /* 0x0203e80000000400 */
[----:B------:R4:W-:Y:S04]  /*0920*/  STS.U16 [R0+0x1a], R77 ;  /* 0x00001a4d00007388 */ /* 0x0009e80000000400 */
[----:B0-----:R-:W5:Y:S04]  /*0930*/  LDG.E.U16 R73, desc[UR8][R6.64+0x1c] ;  /* 0x00001c0806497981 */ /* 0x001f68000c1e1500 */
[----:B--2---:R0:W-:Y:S04]  /*0940*/  STS.U16 [R3+0x1a], R72 ;  /* 0x00001a4803007388 */ /* 0x0041e80000000400 */
[----:B-1----:R-:W2:Y:S04]  /*0950*/  LDG.E.U16 R75, desc[UR8][R4.64+0x1e] ;  /* 0x00001e08044b7981 */ /* 0x002ea8000c1e1500 */
[----:B----4-:R-:W4:Y:S04]  /*0960*/  LDG.E.U16 R77, desc[UR8][R6.64+0x20] ;  /* 0x00002008064d7981 */ /* 0x010f28000c1e1500 */
[----:B0-----:R-:W4:Y:S04]  /*0970*/  LDG.E.U16 R72, desc[UR8][R6.64+0x1e] ;  /* 0x00001e0806487981 */ /* 0x001f28000c1e1500 */
[----:B---3--:R0:W-:Y:S04]  /*0980*/  STS.U16 [R0+0x1c], R74 ;  /* 0x00001c4a00007388 */ /* 0x0081e80000000400 */
[----:B0-----:R-:W3:Y:S04]  /*0990*/  LDG.E.U16 R74, desc[UR8][R4.64+0x24] ;  /* 0x00002408044a7981 */ /* 0x001ee8000c1e1500 */
[----:B-----5:R0:W-:Y:S04]  /*09a0*/  STS.U16 [R3+0x1c], R73 ;  /* 0x00001c4903007388 */ /* 0x0201e80000000400 */
[----:B--2---:R1:W-:Y:S04]  /*09b0*/  STS.U16 [R0+0x1e], R75 ;  /* 0x00001e4b00007388 */ /* 0x0043e80000000400 */
[----:B0-----:R-:W2:Y:S04]  /*09c0*/  LDG.E.U16 R73, desc[UR8][R4.64+0x20] ;  /* 0x0000200804497981 */ /* 0x001ea8000c1e1500 */
[----:B----4-:R0:W-:Y:S04]  /*09d0*/  STS.U16 [R3+0x1e], R72 ;  /* 0x00001e4803007388 */ /* 0x0101e80000000400 */
[----:B-1----:R-:W4:Y:S04]  /*09e0*/  LDG.E.U16 R75, desc[UR8][R4.64+0x22] ;  /* 0x00002208044b7981 */ /* 0x002f28000c1e1500 */
[----:B0-----:R-:W5:Y:S04]  /*09f0*/  LDG.E.U16 R72, desc[UR8][R6.64+0x22] ;  /* 0x0000220806487981 */ /* 0x001f68000c1e1500 */
[----:B--2---:R0:W-:Y:S04]  /*0a00*/  STS.U16 [R0+0x20], R73 ;  /* 0x0000204900007388 */ /* 0x0041e80000000400 */
[----:B------:R-:W-:Y:S04]  /*0a10*/  STS.U16 [R3+0x20], R77 ;  /* 0x0000204d03007388 */ /* 0x000fe80000000400 */
[----:B----4-:R1:W-:Y:S04]  /*0a20*/  STS.U16 [R0+0x22], R75 ;  /* 0x0000224b00007388 */ /* 0x0103e80000000400 */
[----:B0-----:R-:W2:Y:S04]  /*0a30*/  LDG.E.U16 R73, desc[UR8][R6.64+0x24] ;  /* 0x0000240806497981 */ /* 0x001ea8000c1e1500 */
[----:B-----5:R0:W-:Y:S04]  /*0a40*/  STS.U16 [R3+0x22], R72 ;  /* 0x0000224803007388 */ /* 0x0201e80000000400 */
[----:B-1----:R-:W4:Y:S04]  /*0a50*/  LDG.E.U16 R75, desc[UR8][R4.64+0x26] ;  /* 0x00002608044b7981 */ /* 0x002f28000c1e1500 */
[----:B------:R-:W5:Y:S04]  /*0a60*/  LDG.E.U16 R77, desc[UR8][R4.64+0x28] ;  /* 0x00002808044d7981 */ /* 0x000f68000c1e1500 */
[----:B0-----:R-:W5:Y:S04]  /*0a70*/  LDG.E.U16 R72, desc[UR8][R6.64+0x26] ;  /* 0x0000260806487981 */ /* 0x001f68000c1e1500 */
[----:B---3--:R0:W-:Y:S04]  /*0a80*/  STS.U16 [R0+0x24], R74 ;  /* 0x0000244a00007388 */ /* 0x0081e80000000400 */
[----:B0-----:R-:W3:Y:S04]  /*0a90*/  LDG.E.U16 R74, desc[UR8][R6.64+0x28] ;  /* 0x00002808064a7981 */ /* 0x001ee8000c1e1500 */
[----:B--2---:R0:W-:Y:S04]  /*0aa0*/  STS.U16 [R3+0x24], R73 ;  /* 0x0000244903007388 */ /* 0x0041e80000000400 */
[----:B----4-:R1:W-:Y:S04]  /*0ab0*/  STS.U16 [R0+0x26], R75 ;  /* 0x0000264b00007388 */ /* 0x0103e80000000400 */
[----:B0-----:R-:W2:Y:S04]  /*0ac0*/  LDG.E.U16 R73, desc[UR8][R4.64+0x2a] ;  /* 0x00002a0804497981 */ /* 0x001ea8000c1e1500 */
[----:B-----5:R0:W-:Y:S04]  /*0ad0*/  STS.U16 [R3+0x26], R72 ;  /* 0x0000264803007388 */ /* 0x0201e80000000400 */
[----:B-1----:R-:W4:Y:S04]  /*0ae0*/  LDG.E.U16 R75, desc[UR8][R6.64+0x2c] ;  /* 0x00002c08064b7981 */ /* 0x002f28000c1e1500 */
[----:B0-----:R-:W5:Y:S04]  /*0af0*/  LDG.E.U16 R72, desc[UR8][R6.64+0x2a] ;  /* 0x00002a0806487981 */ /* 0x001f68000c1e1500 */
[----:B------:R0:W-:Y:S04]  /*0b00*/  STS.U16 [R0+0x28], R77 ;  /* 0x0000284d00007388 */ /* 0x0001e80000000400 */
[----:B---3--:R1:W-:Y:S04]  /*0b10*/  STS.U16 [R3+0x28], R74 ;  /* 0x0000284a03007388 */ /* 0x0083e80000000400 */
[----:B0-----:R-:W3:Y:S04]  /*0b20*/  LDG.E.U16 R77, desc[UR8][R4.64+0x2e] ;  /* 0x00002e08044d7981 */ /* 0x001ee8000c1e1500 */
[----:B-1----:R-:W3:Y:S04]  /*0b30*/  LDG.E.U16 R74, desc[UR8][R4.64+0x30] ;  /* 0x00003008044a7981 */ /* 0x002ee8000c1e1500 */
[----:B--2---:R0:W-:Y:S04]  /*0b40*/  STS.U16 [R0+0x2a], R73 ;  /* 0x00002a4900007388 */ /* 0x0041e80000000400 */
[----:B0-----:R-:W2:Y:S04]  /*0b50*/  LDG.E.U16 R73, desc[UR8][R4.64+0x2c] ;  /* 0x00002c0804497981 */ /* 0x001ea8000c1e1500 */
[----:B-----5:R0:W-:Y:S04]  /*0b60*/  STS.U16 [R3+0x2a], R72 ;  /* 0x00002a4803007388 */ /* 0x0201e80000000400 */
[----:B0-----:R-:W5:Y:S04]  /*0b70*/  LDG.E.U16 R72, desc[UR8][R6.64+0x2e] ;  /* 0x00002e0806487981 */ /* 0x001f68000c1e1500 */
[----:B--2---:R0:W-:Y:S04]  /*0b80*/  STS.U16 [R0+0x2c], R73 ;  /* 0x00002c4900007388 */ /* 0x0041e80000000400 */
[----:B----4-:R1:W-:Y:S04]  /*0b90*/  STS.U16 [R3+0x2c], R75 ;  /* 0x00002c4b03007388 */ /* 0x0103e80000000400 */
[----:B---3--:R2:W-:Y:S04]  /*0ba0*/  STS.U16 [R0+0x2e], R77 ;  /* 0x00002e4d00007388 */ /* 0x0085e80000000400 */
[----:B0-----:R-:W3:Y:S04]  /*0bb0*/  LDG.E.U16 R73, desc[UR8][R6.64+0x30] ;  /* 0x0000300806497981 */ /* 0x001ee8000c1e1500 */
[----:B-----5:R0:W-:Y:S04]  /*0bc0*/  STS.U16 [R3+0x2e], R72 ;  /* 0x00002e4803007388 */ /* 0x0201e80000000400 */
[----:B-1----:R-:W4:Y:S04]  /*0bd0*/  LDG.E.U16 R75, desc[UR8][R4.64+0x32] ;  /* 0x00003208044b7981 */ /* 0x002f28000c1e1500 */
[----:B--2---:R-:W2:Y:S04]  /*0be0*/  LDG.E.U16 R77, desc[UR8][R6.64+0x34] ;  /* 0x00003408064d7981 */ /* 0x004ea8000c1e1500 */
[----:B0-----:R-:W5:Y:S04]  /*0bf0*/  LDG.E.U16 R72, desc[UR8][R6.64+0x32] ;  /* 0x0000320806487981 */ /* 0x001f68000c1e1500 */
[----:B------:R0:W-:Y:S04]  /*0c00*/  STS.U16 [R0+0x30], R74 ;  /* 0x0000304a00007388 */ /* 0x0001e80000000400 */
[----:B0-----:R-:W2:Y:S04]  /*0c10*/  LDG.E.U16 R74, desc[UR8][R4.64+0x38] ;  /* 0x00003808044a7981 */ /* 0x001ea8000c1e1500 */
[----:B---3--:R0:W-:Y:S04]  /*0c20*/  STS.U16 [R3+0x30], R73 ;  /* 0x0000304903007388 */ /* 0x0081e80000000400 */
[----:B----4-:R1:W-:Y:S04]  /*0c30*/  STS.U16 [R0+0x32], R75 ;  /* 0x0000324b00007388 */ /* 0x0103e80000000400 */
[----:B0-----:R-:W3:Y:S04]  /*0c40*/  LDG.E.U16 R73, desc[UR8][R4.64+0x34] ;  /* 0x0000340804497981 */ /* 0x001ee8000c1e1500 */
[----:B-----5:R0:W-:Y:S04]  /*0c50*/  STS.U16 [R3+0x32], R72 ;  /* 0x0000324803007388 */ /* 0x0201e80000000400 */
[----:B-1----:R-:W4:Y:S04]  /*0c60*/  LDG.E.U16 R75, desc[UR8][R4.64+0x36] ;  /* 0x00003608044b7981 */ /* 0x002f28000c1e1500 */
[----:B0-----:R-:W5:Y:S04]  /*0c70*/  LDG.E.U16 R72, desc[UR8][R6.64+0x36] ;  /* 0x0000360806487981 */ /* 0x001f68000c1e1500 */
[----:B---3--:R0:W-:Y:S04]  /*0c80*/  STS.U16 [R0+0x34], R73 ;  /* 0x0000344900007388 */ /* 0x0081e80000000400 */
[----:B--2---:R-:W-:Y:S04]  /*0c90*/  STS.U16 [R3+0x34], R77 ;  /* 0x0000344d03007388 */ /* 0x004fe80000000400 */
[----:B----4-:R1:W-:Y:S04]  /*0ca0*/  STS.U16 [R0+0x36], R75 ;  /* 0x0000364b00007388 */ /* 0x0103e80000000400 */
[----:B0-----:R-:W2:Y:S04]  /*0cb0*/  LDG.E.U16 R73, desc[UR8][R6.64+0x38] ;  /* 0x0000380806497981 */ /* 0x001ea8000c1e1500 */
[----:B-----5:R0:W-:Y:S04]  /*0cc0*/  STS.U16 [R3+0x36], R72 ;  /* 0x0000364803007388 */ /* 0x0201e80000000400 */
[----:B-1----:R-:W3:Y:S04]  /*0cd0*/  LDG.E.U16 R75, desc[UR8][R4.64+0x3a] ;  /* 0x00003a08044b7981 */ /* 0x002ee8000c1e1500 */
[----:B------:R-:W4:Y:S04]  /*0ce0*/  LDG.E.U16 R77, desc[UR8][R4.64+0x3c] ;  /* 0x00003c08044d7981 */ /* 0x000f28000c1e1500 */
[----:B0-----:R-:W5:Y:S04]  /*0cf0*/  LDG.E.U16 R72, desc[UR8][R6.64+0x3a] ;  /* 0x00003a0806487981 */ /* 0x001f68000c1e1500 */
[----:B------:R0:W-:Y:S04]  /*0d00*/  STS.U16 [R0+0x38], R74 ;  /* 0x0000384a00007388 */ /* 0x0001e80000000400 */
[----:B0-----:R-:W4:Y:S04]  /*0d10*/  LDG.E.U16 R74, desc[UR8][R6.64+0x3c] ;  /* 0x00003c08064a7981 */ /* 0x001f28000c1e1500 */
[----:B--2---:R0:W-:Y:S04]  /*0d20*/  STS.U16 [R3+0x38], R73 ;  /* 0x0000384903007388 */ /* 0x0041e80000000400 */
[----:B---3--:R1:W-:Y:S04]  /*0d30*/  STS.U16 [R0+0x3a], R75 ;  /* 0x00003a4b00007388 */ /* 0x0083e80000000400 */
[----:B0-----:R-:W2:Y:S04]  /*0d40*/  LDG.E.U16 R73, desc[UR8][R4.64+0x3e] ;  /* 0x00003e0804497981 */ /* 0x001ea8000c1e1500 */
[----:B-----5:R0:W-:Y:S04]  /*0d50*/  STS.U16 [R3+0x3a], R72 ;  /* 0x00003a4803007388 */ /* 0x0201e80000000400 */
[----:B-1----:R-:W3:Y:S04]  /*0d60*/  LDG.E.U16 R75, desc[UR8][R6.64+0x40] ;  /* 0x00004008064b7981 */ /* 0x002ee8000c1e1500 */
[----:B0-----:R-:W5:Y:S04]  /*0d70*/  LDG.E.U16 R72, desc[UR8][R6.64+0x3e] ;  /* 0x00003e0806487981 */ /* 0x001f68000c1e1500 */
[----:B----4-:R0:W-:Y:S04]  /*0d80*/  STS.U16 [R0+0x3c], R77 ;  /* 0x00003c4d00007388 */ /* 0x0101e80000000400 */
[----:B------:R1:W-:Y:S04]  /*0d90*/  STS.U16 [R3+0x3c], R74 ;  /* 0x00003c4a03007388 */ /* 0x0003e80000000400 */
[----:B0-----:R-:W4:Y:S04]  /*0da0*/  LDG.E.U16 R77, desc[UR8][R4.64+0x42] ;  /* 0x00004208044d7981 */ /* 0x001f28000c1e1500 */
[----:B-1----:R-:W4:Y:S04]  /*0db0*/  LDG.E.U16 R74, desc[UR8][R4.64+0x44] ;  /* 0x00004408044a7981 */ /* 0x002f28000c1e1500 */
[----:B--2---:R0:W-:Y:S04]  /*0dc0*/  STS.U16 [R0+0x3e], R73 ;  /* 0x00003e4900007388 */ /* 0x0041e80000000400 */
[----:B0-----:R-:W2:Y:S04]  /*0dd0*/  LDG.E.U16 R73, desc[UR8][R4.64+0x40] ;  /* 0x0000400804497981 */ /* 0x001ea8000c1e1500 */
[----:B-----5:R0:W-:Y:S04]  /*0de0*/  STS.U16 [R3+0x3e], R72 ;  /* 0x00003e4803007388 */ /* 0x0201e80000000400 */
[----:B0-----:R-:W5:Y:S04]  /*0df0*/  LDG.E.U16 R72, desc[UR8][R6.64+0x42] ;  /* 0x0000420806487981 */ /* 0x001f68000c1e1500 */
[----:B--2---:R0:W-:Y:S04]  /*0e00*/  STS.U16 [R0+0x40], R73 ;  /* 0x0000404900007388 */ /* 0x0041e80000000400 */
[----:B---3--:R1:W-:Y:S04]  /*0e10*/  STS.U16 [R3+0x40], R75 ;  /* 0x0000404b03007388 */ /* 0x0083e80000000400 */
[----:B----4-:R2:W-:Y:S04]  /*0e20*/  STS.U16 [R0+0x42], R77 ;  /* 0x0000424d00007388 */ /* 0x0105e80000000400 */
        /* <DEDUP_REMOVED lines=110> */
[----:B------:R-:W-:Y:S04]  /*1510*/  STS.U16 [R3+0x78], R74 ;  /* 0x0000784a03007388 */ /* 0x000fe80000000400 */
[----:B0-----:R-:W4:Y:S04]  /*1520*/  LDG.E.U16 R77, desc[UR8][R4.64+0x7e] ;  /* 0x00007e08044d7981 */ /* 0x001f28000c1e1500 */
[----:B--2---:R0:W-:Y:S04]  /*1530*/  STS.U16 [R0+0x7a], R73 ;  /* 0x00007a4900007388 */ /* 0x0041e80000000400 */
[----:B0-----:R-:W2:Y:S04]  /*1540*/  LDG.E.U16 R73, desc[UR8][R4.64+0x7c] ;  /* 0x00007c0804497981 */ /* 0x001ea8000c1e1500 */
[----:B-----5:R0:W-:Y:S04]  /*1550*/  STS.U16 [R3+0x7a], R72 ;  /* 0x00007a4803007388 */ /* 0x0201e80000000400 */
[----:B0-----:R-:W5:Y:S04]  /*1560*/  LDG.E.U16 R72, desc[UR8][R6.64+0x7e] ;  /* 0x00007e0806487981 */ /* 0x001f68000c1e1500 */
[----:B--2---:R0:W-:Y:S04]  /*1570*/  STS.U16 [R0+0x7c], R73 ;  /* 0x00007c4900007388 */ /* 0x0041e80000000400 */
[----:B---3--:R0:W-:Y:S04]  /*1580*/  STS.U16 [R3+0x7c], R75 ;  /* 0x00007c4b03007388 */ /* 0x0081e80000000400 */
[----:B----4-:R0:W-:Y:S04]  /*1590*/  STS.U16 [R0+0x7e], R77 ;  /* 0x00007e4d00007388 */ /* 0x0101e80000000400 */
[----:B-----5:R0:W-:Y:S02]  /*15a0*/  STS.U16 [R3+0x7e], R72 ;  /* 0x00007e4803007388 */ /* 0x0201e40000000400 */
.L_x_2:
[----:B------:R-:W-:Y:S05]  /*15b0*/  BSYNC.RECONVERGENT B0 ;  /* 0x0000000000007941 */ /* 0x000fea0003800200 */
.L_x_1:
[----:B------:R-:W-:Y:S06]  /*15c0*/  BAR.SYNC.DEFER_BLOCKING 0x0 ;  /* 0x0000000000007b1d */ /* 0x000fec0000010000 */
[----:B------:R-:W-:Y:S04]  /*15d0*/  BSSY.RECONVERGENT B0, `(.L_x_3) ;  /* 0x00000ad000007945 */ /* 0x000fe80003800200 */
[----:B------:R-:W-:Y:S05]  /*15e0*/  @P0 BRA `(.L_x_4) ;  /* 0x0000000800ac0947 */ /* 0x000fea0003800000 */
[----:B0-----:R-:W2:Y:S01]  /*15f0*/  LDL.128 R72, [R1] ;  /* 0x0000000001487983 */ /* 0x001ea20000100c00 */
[----:B------:R-:W0:Y:S01]  /*1600*/  S2UR UR6, SR_CgaCtaId ;  /* 0x00000000000679c3 */ /* 0x000e220000008800 */
[----:B------:R-:W-:Y:S02]  /*1610*/  UMOV UR5, 0x400 ;  /* 0x0000040000057882 */ /* 0x000fe40000000000 */
[----:B0-----:R-:W-:-:S06]  /*1620*/  ULEA UR5, UR6, UR5, 0x18 ;  /* 0x0000000506057291 */ /* 0x001fcc000f8ec0ff */
[----:B------:R-:W-:-:S05]  /*1630*/  LEA R0, R2, UR5, 0x7 ;  /* 0x0000000502007c11 */ /* 0x000fca000f8e38ff */
[----:B------:R-:W0:Y:S02]  /*1640*/  LDS.64 R2, [R0] ;  /* 0x0000000000027984 */ /* 0x000e240000000a00 */
[----:B0-----:R-:W-:-:S05]  /*1650*/  HADD2.F32 R5, -RZ, R2.H0_H0 ;  /* 0x20000002ff057230 */ /* 0x001fca0000004100 */
[----:B--2---:R-:W-:Y:S02]  /*1660*/  FFMA R72, R72, R5, RZ ;  /* 0x0000000548487223 */ /* 0x004fe400000000ff */
[----:B------:R-:W2:Y:S01]  /*1670*/  LDL.128 R4, [R1+0x10] ;  /* 0x0000100001047983 */ /* 0x000ea20000100c00 */
[----:B------:R-:W-:-:S05]  /*1680*/  HADD2.F32 R2, -RZ, R2.H1_H1 ;  /* 0x30000002ff027230 */ /* 0x000fca0000004100 */
[----:B------:R-:W-:Y:S01]  /*1690*/  FFMA R73, R73, R2, R72 ;  /* 0x0000000249497223 */ /* 0x000fe20000000048 */
[--C-:B------:R-:W-:Y:S02]  /*16a0*/  HADD2.F32 R2, -RZ, R3.reuse.H0_H0 ;  /* 0x20000003ff027230 */ /* 0x100fe40000004100 */
[----:B------:R-:W-:-:S03]  /*16b0*/  HADD2.F32 R3, -RZ, R3.H1_H1 ;  /* 0x30000003ff037230 */ /* 0x000fc60000004100 */
[----:B------:R-:W-:-:S04]  /*16c0*/  FFMA R2, R74, R2, R73 ;  /* 0x000000024a027223 */ /* 0x000fc80000000049 */
[----:B------:R-:W-:Y:S02]  /*16d0*/  FFMA R75, R75, R3, R2 ;  /* 0x000000034b4b7223 */ /* 0x000fe40000000002 */
[----:B------:R-:W0:Y:S02]  /*16e0*/  LDS.64 R2, [R0+0x8] ;  /* 0x0000080000027984 */ /* 0x000e240000000a00 */
[--C-:B0-----:R-:W-:Y:S02]  /*16f0*/  HADD2.F32 R72, -RZ, R2.reuse.H0_H0 ;  /* 0x20000002ff487230 */ /* 0x101fe40000004100 */
[----:B------:R-:W-:-:S03]  /*1700*/  HADD2.F32 R2, -RZ, R2.H1_H1 ;  /* 0x30000002ff027230 */ /* 0x000fc60000004100 */
[----:B--2---:R-:W-:Y:S02]  /*1710*/  FFMA R4, R4, R72, R75 ;  /* 0x0000004804047223 */ /* 0x004fe4000000004b */
[----:B------:R-:W2:Y:S02]  /*1720*/  LDL.128 R72, [R1+0x20] ;  /* 0x0000200001487983 */ /* 0x000ea40000100c00 */
        /* <DEDUP_REMOVED lines=129> */
[----:B------:R-:W2:Y:S01]  /*1f40*/  LDL.128 R4, [R1+0xf0] ;  /* 0x0000f00001047983 */ /* 0x000ea20000100c00 */
[----:B------:R-:W-:Y:S01]  /*1f50*/  UMOV UR5, 0x400 ;  /* 0x0000040000057882 */ /* 0x000fe20000000000 */
[----:B------:R-:W-:Y:S01]  /*1f60*/  FFMA R73, R73, R2, R72 ;  /* 0x0000000249497223 */ /* 0x000fe20000000048 */
[--C-:B------:R-:W-:Y:S01]  /*1f70*/  HADD2.F32 R2, -RZ, R3.reuse.H0_H0 ;  /* 0x20000003ff027230 */ /* 0x100fe20000004100 */
[----:B------:R-:W-:Y:S01]  /*1f80*/  UIADD3 UR5, UPT, UPT, UR5, 0x8000, URZ ;  /* 0x0000800005057890 */ /* 0x000fe2000fffe0ff */
[----:B------:R-:W-:-:S03]  /*1f90*/  HADD2.F32 R3, -RZ, R3.H1_H1 ;  /* 0x30000003ff037230 */ /* 0x000fc60000004100 */
[----:B------:R-:W-:Y:S01]  /*1fa0*/  FFMA R2, R74, R2, R73 ;  /* 0x000000024a027223 */ /* 0x000fe20000000049 */
[----:B------:R-:W-:-:S03]  /*1fb0*/  ULEA UR5, UR6, UR5, 0x18 ;  /* 0x0000000506057291 */ /* 0x000fc6000f8ec0ff */
[----:B------:R-:W-:Y:S02]  /*1fc0*/  FFMA R75, R75, R3, R2 ;  /* 0x000000034b4b7223 */ /* 0x000fe40000000002 */
[----:B------:R-:W0:Y:S02]  /*1fd0*/  LDS.64 R2, [R0+0x78] ;  /* 0x0000780000027984 */ /* 0x000e240000000a00 */
[--C-:B0-----:R-:W-:Y:S02]  /*1fe0*/  HADD2.F32 R72, -RZ, R2.reuse.H0_H0 ;  /* 0x20000002ff487230 */ /* 0x101fe40000004100 */
[----:B------:R-:W-:-:S03]  /*1ff0*/  HADD2.F32 R2, -RZ, R2.H1_H1 ;  /* 0x30000002ff027230 */ /* 0x000fc60000004100 */
[----:B--2---:R-:W-:Y:S02]  /*2000*/  FFMA R4, R4, R72, R75 ;  /* 0x0000004804047223 */ /* 0x004fe4000000004b */
[----:B------:R-:W0:Y:S02]  /*2010*/  S2R R72, SR_TID.X ;  /* 0x0000000000487919 */ /* 0x000e240000002100 */
[----:B------:R-:W-:Y:S01]  /*2020*/  FFMA R5, R5, R2, R4 ;  /* 0x0000000205057223 */ /* 0x000fe20000000004 */
[--C-:B------:R-:W-:Y:S02]  /*2030*/  HADD2.F32 R2, -RZ, R3.reuse.H0_H0 ;  /* 0x20000003ff027230 */ /* 0x100fe40000004100 */
[----:B------:R-:W-:-:S03]  /*2040*/  HADD2.F32 R3, -RZ, R3.H1_H1 ;  /* 0x30000003ff037230 */ /* 0x000fc60000004100 */
[----:B------:R-:W-:-:S04]  /*2050*/  FFMA R2, R6, R2, R5 ;  /* 0x0000000206027223 */ /* 0x000fc80000000005 */
[----:B------:R-:W-:-:S04]  /*2060*/  FFMA R2, R7, R3, R2 ;  /* 0x0000000307027223 */ /* 0x000fc80000000002 */
[----:B------:R-:W-:Y:S01]  /*2070*/  FMUL R2, R2, 0.125 ;  /* 0x3e00000002027820 */ /* 0x000fe20000400000 */
[----:B0-----:R-:W-:-:S05]  /*2080*/  LEA R3, R72, UR5, 0x2 ;  /* 0x0000000548037c11 */ /* 0x001fca000f8e10ff */
[----:B------:R1:W-:Y:S02]  /*2090*/  STS [R3], R2 ;  /* 0x0000000203007388 */ /* 0x0003e40000000800 */
.L_x_4:
[----:B------:R-:W-:Y:S05]  /*20a0*/  BSYNC.RECONVERGENT B0 ;  /* 0x0000000000007941 */ /* 0x000fea0003800200 */
.L_x_3:
[----:B-1----:R-:W1:Y:S01]  /*20b0*/  S2R R2, SR_TID.X ;  /* 0x0000000000027919 */ /* 0x002e620000002100 */
[----:B------:R-:W-:Y:S01]  /*20c0*/  BSSY.RECONVERGENT B0, `(.L_x_5) ;  /* 0x0000014000007945 */ /* 0x000fe20003800200 */
[----:B------:R-:W-:Y:S06]  /*20d0*/  BAR.SYNC.DEFER_BLOCKING 0x0 ;  /* 0x0000000000007b1d */ /* 0x000fec0000010000 */
[----:B------:R-:W-:Y:S05]  /*20e0*/  @P0 BRA `(.L_x_6) ;  /* 0x0000000000440947 */ /* 0x000fea0003800000 */
[----:B------:R-:W2:Y:S01]  /*20f0*/  S2UR UR6, SR_CgaCtaId ;  /* 0x00000000000679c3 */ /* 0x000ea20000008800 */
[----:B------:R-:W-:Y:S01]  /*2100*/  UMOV UR5, 0x400 ;  /* 0x0000040000057882 */ /* 0x000fe20000000000 */
[----:B------:R-:W-:Y:S01]  /*2110*/  HFMA2 R6, -RZ, RZ, 3.7421875, 0 ;  /* 0x437c0000ff067431 */ /* 0x000fe200000001ff */
[----:B------:R-:W-:Y:S01]  /*2120*/  UIADD3 UR5, UPT, UPT, UR5, 0x8000, URZ ;  /* 0x0000800005057890 */ /* 0x000fe2000fffe0ff */
[----:B------:R-:W-:-:S03]  /*2130*/  MOV R5, 0x3bbb989d ;  /* 0x3bbb989d00057802 */ /* 0x000fc60000000f00 */
[----:B--2---:R-:W-:-:S06]  /*2140*/  ULEA UR5, UR6, UR5, 0x18 ;  /* 0x0000000506057291 */ /* 0x004fcc000f8ec0ff */
[----:B01----:R-:W-:-:S05]  /*2150*/  LEA R3, R2, UR5, 0x2 ;  /* 0x0000000502037c11 */ /* 0x003fca000f8e10ff */
[----:B------:R-:W0:Y:S02]  /*2160*/  LDS R4, [R3] ;  /* 0x0000000003047984 */ /* 0x000e240000000800 */
[----:B0-----:R-:W-:-:S04]  /*2170*/  FFMA.SAT R5, R4, R5, 0.5 ;  /* 0x3f00000004057423 */ /* 0x001fc80000002005 */
[----:B------:R-:W-:-:S04]  /*2180*/  FFMA.RM R5, R5, R6, 12582913 ;  /* 0x4b40000105057423 */ /* 0x000fc80000004006 */
[C---:B------:R-:W-:Y:S01]  /*2190*/  FADD R7, R5.reuse, -12583039 ;  /* 0xcb40007f05077421 */ /* 0x040fe20000000000 */
[----:B------:R-:W-:-:S03]  /*21a0*/  SHF.L.U32 R5, R5, 0x17, RZ ;  /* 0x0000001705057819 */ /* 0x000fc600000006ff */
[----:B------:R-:W-:-:S04]  /*21b0*/  FFMA R7, R4, 1.4426950216293334961, -R7 ;  /* 0x3fb8aa3b04077823 */ /* 0x000fc80000000807 */
[----:B------:R-:W-:-:S04]  /*21c0*/  FFMA R7, R4, 1.925963033500011079e-08, R7 ;  /* 0x32a5706004077823 */ /* 0x000fc80000000007 */
[----:B------:R-:W0:Y:S02]  /*21d0*/  MUFU.EX2 R4, R7 ;  /* 0x0000000700047308 */ /* 0x000e240000000800 */
[----:B0-----:R-:W-:-:S05]  /*21e0*/  FMUL R4, R5, R4 ;  /* 0x0000000405047220 */ /* 0x001fca0000400000 */
[----:B------:R2:W-:Y:S02]  /*21f0*/  STS [R3], R4 ;  /* 0x0000000403007388 */ /* 0x0005e40000000800 */
.L_x_6:
[----:B------:R-:W-:Y:S05]  /*2200*/  BSYNC.RECONVERGENT B0 ;  /* 0x0000000000007941 */ /* 0x000fea0003800200 */
.L_x_5:
[----:B------:R-:W-:Y:S01]  /*2210*/  BAR.SYNC.DEFER_BLOCKING 0x0 ;  /* 0x0000000000007b1d */ /* 0x000fe20000010000 */
[----:B-1----:R-:W-:-:S05]  /*2220*/  ISETP.NE.AND P1, PT, R2, RZ, PT ;  /* 0x000000ff0200720c */ /* 0x002fca0003f25270 */
[----:B------:R-:W1:Y:S01]  /*2230*/  LDCU UR11, c[0x0][0x3a0] ;  /* 0x00007400ff0b77ac */ /* 0x000e620008000800 */
[----:B------:R-:W-:Y:S07]  /*2240*/  BSSY.RECONVERGENT B0, `(.L_x_7) ;  /* 0x0000013000007945 */ /* 0x000fee0003800200 */
[----:B------:R-:W-:Y:S05]  /*2250*/  @P1 BRA `(.L_x_8) ;  /* 0x0000000000441947 */ /* 0x000fea0003800000 */
[----:B------:R-:W3:Y:S01]  /*2260*/  S2UR UR6, SR_CgaCtaId ;  /* 0x00000000000679c3 */ /* 0x000ee20000008800 */
[----:B------:R-:W-:Y:S01]  /*2270*/  UMOV UR5, 0x400 ;  /* 0x0000040000057882 */ /* 0x000fe20000000000 */
[----:B------:R-:W-:Y:S01]  /*2280*/  HFMA2 R5, -RZ, RZ, 0, 5.9604644775390625e-08 ;  /* 0x00000001ff057431 */ /* 0x000fe200000001ff */
[----:B------:R-:W-:Y:S01]  /*2290*/  UIADD3 UR5, UPT, UPT, UR5, 0x8000, URZ ;  /* 0x0000800005057890 */ /* 0x000fe2000fffe0ff */
[----:B0-2---:R-:W-:Y:S02]  /*22a0*/  MOV R3, RZ ;  /* 0x000000ff00037202 */ /* 0x005fe40000000f00 */
[----:B------:R-:W-:Y:S01]  /*22b0*/  MOV R6, UR4 ;  /* 0x0000000400067c02 */ /* 0x000fe20008000f00 */
[----:B---3--:R-:W-:-:S12]  /*22c0*/  ULEA UR5, UR6, UR5, 0x18 ;  /* 0x0000000506057291 */ /* 0x008fd8000f8ec0ff */
.L_x_9:
[----:B------:R-:W0:Y:S01]  /*22d0*/  LDS R4, [UR5] ;  /* 0x00000005ff047984 */ /* 0x000e220008000800 */
[----:B------:R-:W-:Y:S01]  /*22e0*/  IADD3 R6, PT, PT, R6, 0x1, RZ ;  /* 0x0000000106067810 */ /* 0x000fe20007ffe0ff */
[----:B------:R-:W-:Y:S01]  /*22f0*/  UIADD3 UR5, UPT, UPT, UR5, 0x4, URZ ;  /* 0x0000000405057890 */ /* 0x000fe2000fffe0ff */
[----:B------:R-:W-:Y:S02]  /*2300*/  IADD3 R7, PT, PT, R5, -0x1, RZ ;  /* 0xffffffff05077810 */ /* 0x000fe40007ffe0ff */
[----:B-1----:R-:W-:Y:S02]  /*2310*/  ISETP.LT.AND P2, PT, R6, UR11, PT ;  /* 0x0000000b06007c0c */ /* 0x002fe4000bf41270 */
[----:B------:R-:W-:Y:S02]  /*2320*/  ISETP.GE.U32.AND P1, PT, R7, 0x7f, PT ;  /* 0x0000007f0700780c */ /* 0x000fe40003f26070 */
[----:B------:R-:W-:Y:S01]  /*2330*/  IADD3 R5, PT, PT, R5, 0x1, RZ ;  /* 0x0000000105057810 */ /* 0x000fe20007ffe0ff */
[----:B0-----:R-:W-:-:S10]  /*2340*/  FADD R3, R4, R3 ;  /* 0x0000000304037221 */ /* 0x001fd40000000000 */
[----:B------:R-:W-:Y:S05]  /*2350*/  @!P1 BRA P2, `(.L_x_9) ;  /* 0xfffffffc00dc9947 */ /* 0x000fea000103ffff */
[----:B------:R-:W-:-:S07]  /*2360*/  FADD R76, R76, R3 ;  /* 0x000000034c4c7221 */ /* 0x000fce0000000000 */
.L_x_8:
[----:B-1----:R-:W-:Y:S05]  /*2370*/  BSYNC.RECONVERGENT B0 ;  /* 0x0000000000007941 */ /* 0x002fea0003800200 */
.L_x_7:
[----:B------:R-:W-:Y:S06]  /*2380*/  BAR.SYNC.DEFER_BLOCKING 0x0 ;  /* 0x0000000000007b1d */ /* 0x000fec0000010000 */
[----:B------:R-:W-:Y:S04]  /*2390*/  BSSY.RECONVERGENT B0, `(.L_x_10) ;  /* 0x00000ab000007945 */ /* 0x000fe80003800200 */
[----:B------:R-:W-:Y:S05]  /*23a0*/  @P0 BRA `(.L_x_11) ;  /* 0x0000000800a40947 */ /* 0x000fea0003800000 */
[----:B------:R-:W1:Y:S01]  /*23b0*/  S2UR UR6, SR_CgaCtaId ;  /* 0x00000000000679c3 */ /* 0x000e620000008800 */
[----:B------:R-:W-:Y:S02]  /*23c0*/  UMOV UR5, 0x400 ;  /* 0x0000040000057882 */ /* 0x000fe40000000000 */
[----:B------:R-:W-:Y:S02]  /*23d0*/  UIADD3 UR7, UPT, UPT, UR5, 0x4000, URZ ;  /* 0x0000400005077890 */ /* 0x000fe4000fffe0ff */
[----:B------:R-:W-:Y:S02]  /*23e0*/  UIADD3 UR5, UPT, UPT, UR5, 0x8000, URZ ;  /* 0x0000800005057890 */ /* 0x000fe4000fffe0ff */
[----:B-1----:R-:W-:Y:S02]  /*23f0*/  ULEA UR7, UR6, UR7, 0x18 ;  /* 0x0000000706077291 */ /* 0x002fe4000f8ec0ff */
[----:B------:R-:W-:-:S04]  /*2400*/  ULEA UR5, UR6, UR5, 0x18 ;  /* 0x0000000506057291 */ /* 0x000fc8000f8ec0ff */
[C---:B0-----:R-:W-:Y:S02]  /*2410*/  LEA R73, R2.reuse, UR7, 0x7 ;  /* 0x0000000702497c11 */ /* 0x041fe4000f8e38ff */
[----:B------:R-:W-:-:S03]  /*2420*/  LEA R72, R2, UR5, 0x2 ;  /* 0x0000000502487c11 */ /* 0x000fc6000f8e10ff */
[----:B--2---:R-:W0:Y:S04]  /*2430*/  LDS.64 R2, [R73] ;  /* 0x0000000049027984 */ /* 0x004e280000000a00 */
[----:B------:R-:W1:Y:S04]  /*2440*/  LDS R72, [R72] ;  /* 0x0000000048487984 */ /* 0x000e680000000800 */
[----:B------:R-:W2:Y:S01]  /*2450*/  LDS.64 R6, [R73+0x8] ;  /* 0x0000080049067984 */ /* 0x000ea20000000a00 */
[--C-:B0-----:R-:W-:Y:S02]  /*2460*/  HADD2.F32 R5, -RZ, R2.reuse.H0_H0 ;  /* 0x20000002ff057230 */ /* 0x101fe40000004100 */
[----:B------:R-:W-:-:S03]  /*2470*/  HADD2.F32 R2, -RZ, R2.H1_H1 ;  /* 0x30000002ff027230 */ /* 0x000fc60000004100 */
[C---:B-1----:R-:W-:Y:S01]  /*2480*/  FFMA R68, R72.reuse, R5, R68 ;  /* 0x0000000548447223 */ /* 0x042fe20000000044 */
[--C-:B------:R-:W-:Y:S02]  /*2490*/  HADD2.F32 R5, -RZ, R3.reuse.H0_H0 ;  /* 0x20000003ff057230 */ /* 0x100fe40000004100 */
[C---:B------:R-:W-:Y:S01]  /*24a0*/  FFMA R69, R72.reuse, R2, R69 ;  /* 0x0000000248457223 */ /* 0x040fe20000000045 */
[----:B------:R-:W-:Y:S02]  /*24b0*/  HADD2.F32 R2, -RZ, R3.H1_H1 ;  /* 0x30000003ff027230 */ /* 0x000fe40000004100 */
[--C-:B--2---:R-:W-:Y:S02]  /*24c0*/  HADD2.F32 R3, -RZ, R6.reuse.H0_H0 ;  /* 0x20000006ff037230 */ /* 0x104fe40000004100 */
[C---:B------:R-:W-:Y:S01]  /*24d0*/  FFMA R70, R72.reuse, R5, R70 ;  /* 0x0000000548467223 */ /* 0x040fe20000000046 */
[----:B------:R-:W-:Y:S01]  /*24e0*/  HADD2.F32 R6, -RZ, R6.H1_H1 ;  /* 0x30000006ff067230 */ /* 0x000fe20000004100 */
[----:B------:R-:W0:Y:S01]  /*24f0*/  LDS.64 R4, [R73+0x10] ;  /* 0x0000100049047984 */ /* 0x000e220000000a00 */
[C---:B------:R-:W-:Y:S01]  /*2500*/  FFMA R71, R72.reuse, R2, R71 ;  /* 0x0000000248477223 */ /* 0x040fe20000000047 */
[----:B------:R-:W-:Y:S01]  /*2510*/  FFMA R64, R72, R3, R64 ;  /* 0x0000000348407223 */ /* 0x000fe20000000040 */
[----:B------:R-:W-:-:S02]  /*2520*/  HADD2.F32 R3, -RZ, R7.H0_H0 ;  /* 0x20000007ff037230 */ /* 0x000fc40000004100 */
[C---:B------:R-:W-:Y:S01]  /*2530*/  FFMA R65, R72.reuse, R6, R65 ;  /* 0x0000000648417223 */ /* 0x040fe20000000041 */
[----:B------:R-:W-:Y:S01]  /*2540*/  HADD2.F32 R6, -RZ, R7.H1_H1 ;  /* 0x30000007ff067230 */ /* 0x000fe20000004100 */
[----:B------:R-:W-:Y:S01]  /*2550*/  STL.128 [R1+0x100], R68 ;  /* 0x0001004401007387 */ /* 0x000fe20000100c00 */
[----:B------:R-:W-:-:S03]  /*2560*/  FFMA R66, R72, R3, R66 ;  /* 0x0000000348427223 */ /* 0x000fc60000000042 */
[----:B------:R-:W1:Y:S01]  /*2570*/  LDS.64 R2, [R73+0x18] ;  /* 0x0000180049027984 */ /* 0x000e620000000a00 */
[----:B------:R-:W-:-:S05]  /*2580*/  FFMA R67, R72, R6, R67 ;  /* 0x0000000648437223 */ /* 0x000fca0000000043 */
[----:B------:R-:W-:Y:S01]  /*2590*/  STL.128 [R1+0x110], R64 ;  /* 0x0001104001007387 */ /* 0x000fe20000100c00 */
[--C-:B0-----:R-:W-:Y:S02]  /*25a0*/  HADD2.F32 R7, -RZ, R4.reuse.H0_H0 ;  /* 0x20000004ff077230 */ /* 0x101fe40000004100 */
[----:B------:R-:W-:-:S03]  /*25b0*/  HADD2.F32 R4, -RZ, R4.H1_H1 ;  /* 0x30000004ff047230 */ /* 0x000fc60000004100 */
[C---:B------:R-:W-:Y:S01]  /*25c0*/  FFMA R60, R72.reuse, R7, R60 ;  /* 0x00000007483c7223 */ /* 0x040fe2000000003c */
[--C-:B------:R-:W-:Y:S02]  /*25d0*/  HADD2.F32 R7, -RZ, R5.reuse.H0_H0 ;  /* 0x20000005ff077230 */ /* 0x100fe40000004100 */
[C---:B------:R-:W-:Y:S01]  /*25e0*/  FFMA R61, R72.reuse, R4, R61 ;  /* 0x00000004483d7223 */ /* 0x040fe2000000003d */
[----:B------:R-:W-:Y:S02]  /*25f0*/  HADD2.F32 R4, -RZ, R5.H1_H1 ;  /* 0x30000005ff047230 */ /* 0x000fe40000004100 */
[--C-:B-1----:R-:W-:Y:S02]  /*2600*/  HADD2.F32 R5, -RZ, R2.reuse.H0_H0 ;  /* 0x20000002ff057230 */ /* 0x102fe40000004100 */
        /* <DEDUP_REMOVED lines=74> */
[----:B------:R-:W-:Y:S02]  /*2ab0*/  HADD2.F32 R6, -RZ, R6.H1_H1 ;  /* 0x30000006ff067230 */ /* 0x000fe40000004100 */
[--C-:B------:R-:W-:Y:S02]  /*2ac0*/  HADD2.F32 R2, -RZ, R7.reuse.H1_H1 ;  /* 0x30000007ff027230 */ /* 0x100fe40000004100 */
[C---:B------:R-:W-:Y:S01]  /*2ad0*/  FFMA R28, R72.reuse, R3, R28 ;  /* 0x00000003481c7223 */ /* 0x040fe2000000001c */
[----:B------:R-:W-:Y:S02]  /*2ae0*/  HADD2.F32 R3, -RZ, R7.H0_H0 ;  /* 0x20000007ff037230 */ /* 0x000fe40000004100 */
[----:B------:R-:W-:-:S02]  /*2af0*/  FFMA R29, R72, R6, R29 ;  /* 0x00000006481d7223 */ /* 0x000fc4000000001d */
[----:B------:R-:W0:Y:S01]  /*2b00*/  LDS.64 R6, [R73+0x60] ;  /* 0x0000600049067984 */ /* 0x000e220000000a00 */
[C---:B------:R-:W-:Y:S01]  /*2b10*/  FFMA R31, R72.reuse, R2, R31 ;  /* 0x00000002481f7223 */ /* 0x040fe2000000001f */
[C---:B------:R-:W-:Y:S01]  /*2b20*/  FFMA R30, R72.reuse, R3, R30 ;  /* 0x00000003481e7223 */ /* 0x040fe2000000001e */
[--C-:B-1----:R-:W-:Y:S02]  /*2b30*/  HADD2.F32 R3, -RZ, R4.reuse.H0_H0 ;  /* 0x20000004ff037230 */ /* 0x102fe40000004100 */
[----:B------:R-:W-:Y:S02]  /*2b40*/  HADD2.F32 R4, -RZ, R4.H1_H1 ;  /* 0x30000004ff047230 */ /* 0x000fe40000004100 */
[----:B------:R-:W-:Y:S01]  /*2b50*/  STL.128 [R1+0x1a0], R28 ;  /* 0x0001a01c01007387 */ /* 0x000fe20000100c00 */
[C---:B------:R-:W-:Y:S01]  /*2b60*/  FFMA R24, R72.reuse, R3, R24 ;  /* 0x0000000348187223 */ /* 0x040fe20000000018 */
[--C-:B------:R-:W-:Y:S02]  /*2b70*/  HADD2.F32 R3, -RZ, R5.reuse.H0_H0 ;  /* 0x20000005ff037230 */ /* 0x100fe40000004100 */
[----:B------:R-:W-:Y:S01]  /*2b80*/  FFMA R25, R72, R4, R25 ;  /* 0x0000000448197223 */ /* 0x000fe20000000019 */
[----:B------:R-:W-:-:S02]  /*2b90*/  HADD2.F32 R4, -RZ, R5.H1_H1 ;  /* 0x30000005ff047230 */ /* 0x000fc40000004100 */
[C---:B------:R-:W-:Y:S02]  /*2ba0*/  FFMA R26, R72.reuse, R3, R26 ;  /* 0x00000003481a7223 */ /* 0x040fe4000000001a */
        /* <DEDUP_REMOVED lines=9> */
[C---:B------:R-:W-:Y:S02]  /*2c40*/  FFMA R22, R72.reuse, R5, R22 ;  /* 0x0000000548167223 */ /* 0x040fe40000000016 */
[----:B------:R-:W0:Y:S01]  /*2c50*/  LDS.64 R4, [R73+0x70] ;  /* 0x0000700049047984 */ /* 0x000e220000000a00 */
[----:B------:R-:W-:Y:S01]  /*2c60*/  FFMA R23, R72, R6, R23 ;  /* 0x0000000648177223 */ /* 0x000fe20000000017 */
[----:B-1----:R-:W-:-:S02]  /*2c70*/  HADD2.F32 R7, -RZ, R2.H0_H0 ;  /* 0x20000002ff077230 */ /* 0x002fc40000004100 */
[----:B------:R-:W-:Y:S02]  /*2c80*/  HADD2.F32 R2, -RZ, R2.H1_H1 ;  /* 0x30000002ff027230 */ /* 0x000fe40000004100 */
[----:B------:R-:W-:Y:S01]  /*2c90*/  STL.128 [R1+0x1c0], R20 ;  /* 0x0001c01401007387 */ /* 0x000fe20000100c00 */
[--C-:B------:R-:W-:Y:S02]  /*2ca0*/  HADD2.F32 R75, -RZ, R3.reuse.H0_H0 ;  /* 0x20000003ff4b7230 */ /* 0x100fe40000004100 */
[C---:B------:R-:W-:Y:S02]  /*2cb0*/  FFMA R16, R72.reuse, R7, R16 ;  /* 0x0000000748107223 */ /* 0x040fe40000000010 */
[----:B------:R-:W1:Y:S01]  /*2cc0*/  LDS.64 R6, [R73+0x78] ;  /* 0x0000780049067984 */ /* 0x000e620000000a00 */
[C---:B------:R-:W-:Y:S01]  /*2cd0*/  FFMA R17, R72.reuse, R2, R17 ;  /* 0x0000000248117223 */ /* 0x040fe20000000011 */
[----:B------:R-:W-:Y:S02]  /*2ce0*/  HADD2.F32 R2, -RZ, R3.H1_H1 ;  /* 0x30000003ff027230 */ /* 0x000fe40000004100 */
[----:B------:R-:W-:-:S03]  /*2cf0*/  FFMA R18, R72, R75, R18 ;  /* 0x0000004b48127223 */ /* 0x000fc60000000012 */
[----:B------:R-:W-:-:S05]  /*2d00*/  FFMA R19, R72, R2, R19 ;  /* 0x0000000248137223 */ /* 0x000fca0000000013 */
[----:B------:R3:W-:Y:S01]  /*2d10*/  STL.128 [R1+0x1d0], R16 ;  /* 0x0001d01001007387 */ /* 0x0007e20000100c00 */
[--C-:B0-----:R-:W-:Y:S02]  /*2d20*/  HADD2.F32 R3, -RZ, R4.reuse.H0_H0 ;  /* 0x20000004ff037230 */ /* 0x101fe40000004100 */
[--C-:B------:R-:W-:Y:S02]  /*2d30*/  HADD2.F32 R2, -RZ, R5.reuse.H1_H1 ;  /* 0x30000005ff027230 */ /* 0x100fe40000004100 */
[----:B------:R-:W-:Y:S02]  /*2d40*/  HADD2.F32 R4, -RZ, R4.H1_H1 ;  /* 0x30000004ff047230 */ /* 0x000fe40000004100 */
[C---:B------:R-:W-:Y:S01]  /*2d50*/  FFMA R12, R72.reuse, R3, R12 ;  /* 0x00000003480c7223 */ /* 0x040fe2000000000c */
[----:B------:R-:W-:Y:S02]  /*2d60*/  HADD2.F32 R3, -RZ, R5.H0_H0 ;  /* 0x20000005ff037230 */ /* 0x000fe40000004100 */
[C---:B------:R-:W-:Y:S01]  /*2d70*/  FFMA R15, R72.reuse, R2, R15 ;  /* 0x00000002480f7223 */ /* 0x040fe2000000000f */
[----:B------:R-:W-:Y:S01]  /*2d80*/  FFMA R13, R72, R4, R13 ;  /* 0x00000004480d7223 */ /* 0x000fe2000000000d */
[----:B-1----:R-:W-:-:S02]  /*2d90*/  HADD2.F32 R2, -RZ, R7.H1_H1 ;  /* 0x30000007ff027230 */ /* 0x002fc40000004100 */
[C---:B------:R-:W-:Y:S01]  /*2da0*/  FFMA R14, R72.reuse, R3, R14 ;  /* 0x00000003480e7223 */ /* 0x040fe2000000000e */
[--C-:B------:R-:W-:Y:S02]  /*2db0*/  HADD2.F32 R3, -RZ, R6.reuse.H0_H0 ;  /* 0x20000006ff037230 */ /* 0x100fe40000004100 */
[----:B------:R-:W-:Y:S02]  /*2dc0*/  HADD2.F32 R6, -RZ, R6.H1_H1 ;  /* 0x30000006ff067230 */ /* 0x000fe40000004100 */
[C---:B------:R-:W-:Y:S01]  /*2dd0*/  FFMA R11, R72.reuse, R2, R11 ;  /* 0x00000002480b7223 */ /* 0x040fe2000000000b */
[----:B------:R3:W-:Y:S01]  /*2de0*/  STL.128 [R1+0x1e0], R12 ;  /* 0x0001e00c01007387 */ /* 0x0007e20000100c00 */
[C---:B------:R-:W-:Y:S01]  /*2df0*/  FFMA R8, R72.reuse, R3, R8 ;  /* 0x0000000348087223 */ /* 0x040fe20000000008 */
[----:B------:R-:W-:Y:S02]  /*2e00*/  HADD2.F32 R3, -RZ, R7.H0_H0 ;  /* 0x20000007ff037230 */ /* 0x000fe40000004100 */
[----:B------:R-:W-:-:S03]  /*2e10*/  FFMA R9, R72, R6, R9 ;  /* 0x0000000648097223 */ /* 0x000fc60000000009 */
[----:B------:R-:W-:-:S05]  /*2e20*/  FFMA R10, R72, R3, R10 ;  /* 0x00000003480a7223 */ /* 0x000fca000000000a */
[----:B------:R3:W-:Y:S02]  /*2e30*/  STL.128 [R1+0x1f0], R8 ;  /* 0x0001f00801007387 */ /* 0x0007e40000100c00 */
.L_x_11:
[----:B------:R-:W-:Y:S05]  /*2e40*/  BSYNC.RECONVERGENT B0 ;  /* 0x0000000000007941 */ /* 0x000fea0003800200 */
.L_x_10:
[----:B------:R-:W-:Y:S01]  /*2e50*/  BAR.SYNC.DEFER_BLOCKING 0x0 ;  /* 0x0000000000007b1d */ /* 0x000fe20000010000 */
[----:B------:R-:W-:-:S04]  /*2e60*/  UIADD3 UR4, UPT, UPT, UR4, 0x80, URZ ;  /* 0x0000008004047890 */ /* 0x000fc8000fffe0ff */
[----:B------:R-:W-:-:S09]  /*2e70*/  UISETP.GE.AND UP0, UPT, UR4, UR11, UPT ;  /* 0x0000000b0400728c */ /* 0x000fd2000bf06270 */
[----:B------:R-:W-:Y:S05]  /*2e80*/  BRA.U !UP0, `(.L_x_12) ;  /* 0xffffffd508887547 */ /* 0x000fea000b83ffff */
.L_x_0:
[----:B---3--:R-:W3:Y:S02]  /*2e90*/  S2R R11, SR_TID.X ;  /* 0x00000000000b7919 */ /* 0x008ee40000002100 */
[----:B---3--:R-:W-:-:S13]  /*2ea0*/  ISETP.GT.U32.AND P0, PT, R11, 0x3f, PT ;  /* 0x0000003f0b00780c */ /* 0x008fda0003f04070 */
[----:B------:R-:W-:Y:S05]  /*2eb0*/  @P0 EXIT ;  /* 0x000000000000094d */ /* 0x000fea0003800000 */
[----:B012---:R-:W-:-:S06]  /*2ec0*/  LEA R3, R11, UR10, 0x2 ;  /* 0x0000000a0b037c11 */ /* 0x007fcc000f8e10ff */
[----:B------:R-:W2:Y:S01]  /*2ed0*/  LDL R3, [R3] ;  /* 0x0000000003037983 */ /* 0x000ea20000100800 */
[----:B------:R-:W0:Y:S01]  /*2ee0*/  MUFU.RCP R5, R76 ;  /* 0x0000004c00057308 */ /* 0x000e220000001000 */
[----:B------:R-:W-:Y:S01]  /*2ef0*/  BSSY.RECONVERGENT B0, `(.L_x_13) ;  /* 0x000000a000007945 */ /* 0x000fe20003800200 */
[----:B0-----:R-:W-:-:S04]  /*2f00*/  FFMA R0, R5, -R76, 1 ;  /* 0x3f80000005007423 */ /* 0x001fc8000000084c */
[----:B------:R-:W-:Y:S02]  /*2f10*/  FFMA R0, R5, R0, R5 ;  /* 0x0000000005007223 */ /* 0x000fe40000000005 */
[----:B--2---:R-:W0:Y:S02]  /*2f20*/  FCHK P0, R3, R76 ;  /* 0x0000004c03007302 */ /* 0x004e240000000000 */
[----:B------:R-:W-:-:S04]  /*2f30*/  FFMA R5, R3, R0, RZ ;  /* 0x0000000003057223 */ /* 0x000fc800000000ff */
[----:B------:R-:W-:-:S04]  /*2f40*/  FFMA R2, R5, -R76, R3 ;  /* 0x8000004c05027223 */ /* 0x000fc80000000003 */
[----:B------:R-:W-:Y:S01]  /*2f50*/  FFMA R0, R0, R2, R5 ;  /* 0x0000000200007223 */ /* 0x000fe20000000005 */
[----:B0-----:R-:W-:Y:S06]  /*2f60*/  @!P0 BRA `(.L_x_14) ;  /* 0x0000000000088947 */ /* 0x001fec0003800000 */
[----:B------:R-:W-:-:S07]  /*2f70*/  MOV R8, 0x2f90 ;  /* 0x00002f9000087802 */ /* 0x000fce0000000f00 */
[----:B------:R-:W-:Y:S05]  /*2f80*/  CALL.REL.NOINC `($__internal_0_$__cuda_sm3x_div_rn_noftz_f32_slowpath) ;  /* 0x0000000000207944 */ /* 0x000fea0003c00000 */
.L_x_14:
[----:B------:R-:W-:Y:S05]  /*2f90*/  BSYNC.RECONVERGENT B0 ;  /* 0x0000000000007941 */ /* 0x000fea0003800200 */
.L_x_13:
[----:B------:R-:W0:Y:S01]  /*2fa0*/  S2R R4, SR_CTAID.X ;  /* 0x0000000000047919 */ /* 0x000e220000002500 */
[----:B------:R-:W1:Y:S01]  /*2fb0*/  LDC.64 R2, c[0x0][0x398] ;  /* 0x0000e600ff027b82 */ /* 0x000e620000000a00 */
[----:B------:R-:W-:Y:S02]  /*2fc0*/  F2FP.F16.F32.PACK_AB R0, RZ, R0 ;  /* 0x00000000ff00723e */ /* 0x000fe400000000ff */
[----:B0-----:R-:W-:-:S05]  /*2fd0*/  LEA R5, R4, R11, 0x6 ;  /* 0x0000000b04057211 */ /* 0x001fca00078e30ff */
[----:B-1----:R-:W-:-:S05]  /*2fe0*/  IMAD.WIDE.U32 R2, R5, 0x2, R2 ;  /* 0x0000000205027825 */ /* 0x002fca00078e0002 */
[----:B------:R-:W-:Y:S01]  /*2ff0*/  STG.E.U16 desc[UR8][R2.64], R0 ;  /* 0x0000000002007986 */ /* 0x000fe2000c101508 */
[----:B------:R-:W-:Y:S05]  /*3000*/  EXIT ;  /* 0x000000000000794d */ /* 0x000fea0003800000 */
        .weak           $__internal_0_$__cuda_sm3x_div_rn_noftz_f32_slowpath
        .type           $__internal_0_$__cuda_sm3x_div_rn_noftz_f32_slowpath,@function
        .size           $__internal_0_$__cuda_sm3x_div_rn_noftz_f32_slowpath,(.L_x_27 - $__internal_0_$__cuda_sm3x_div_rn_noftz_f32_slowpath)
$__internal_0_$__cuda_sm3x_div_rn_noftz_f32_slowpath:
[----:B------:R-:W-:Y:S01]  /*3010*/  SHF.R.U32.HI R2, RZ, 0x17, R76 ;  /* 0x00000017ff027819 */ /* 0x000fe2000001164c */
[----:B------:R-:W-:Y:S01]  /*3020*/  BSSY.RECONVERGENT B1, `(.L_x_15) ;  /* 0x0000063000017945 */ /* 0x000fe20003800200 */
[----:B------:R-:W-:Y:S02]  /*3030*/  SHF.R.U32.HI R0, RZ, 0x17, R3 ;  /* 0x00000017ff007819 */ /* 0x000fe40000011603 */
[----:B------:R-:W-:Y:S02]  /*3040*/  LOP3.LUT R10, R2, 0xff, RZ, 0xc0, !PT ;  /* 0x000000ff020a7812 */ /* 0x000fe400078ec0ff */
[----:B------:R-:W-:Y:S02]  /*3050*/  LOP3.LUT R0, R0, 0xff, RZ, 0xc0, !PT ;  /* 0x000000ff00007812 */ /* 0x000fe400078ec0ff */
[----:B------:R-:W-:Y:S02]  /*3060*/  IADD3 R6, PT, PT, R10, -0x1, RZ ;  /* 0xffffffff0a067810 */ /* 0x000fe40007ffe0ff */
[----:B------:R-:W-:-:S02]  /*3070*/  IADD3 R5, PT, PT, R0, -0x1, RZ ;  /* 0xffffffff00057810 */ /* 0x000fc40007ffe0ff */
[----:B------:R-:W-:Y:S02]  /*3080*/  ISETP.GT.U32.AND P0, PT, R6, 0xfd, PT ;  /* 0x000000fd0600780c */ /* 0x000fe40003f04070 */
[----:B------:R-:W-:Y:S02]  /*3090*/  MOV R2, R3 ;  /* 0x0000000300027202 */ /* 0x000fe40000000f00 */
[----:B------:R-:W-:-:S13]  /*30a0*/  ISETP.GT.U32.OR P0, PT, R5, 0xfd, P0 ;  /* 0x000000fd0500780c */ /* 0x000fda0000704470 */
[----:B------:R-:W-:Y:S01]  /*30b0*/  @!P0 MOV R4, RZ ;  /* 0x000000ff00048202 */ /* 0x000fe20000000f00 */
[----:B------:R-:W-:Y:S06]  /*30c0*/  @!P0 BRA `(.L_x_16) ;  /* 0x00000000005c8947 */ /* 0x000fec0003800000 */
[----:B------:R-:W-:Y:S02]  /*30d0*/  FSETP.GTU.FTZ.AND P1, PT, |R76|, +INF , PT ;  /* 0x7f8000004c00780b */ /* 0x000fe40003f3c200 */
[----:B------:R-:W-:-:S04]  /*30e0*/  FSETP.GTU.FTZ.AND P0, PT, |R3|, +INF , PT ;  /* 0x7f8000000300780b */ /* 0x000fc80003f1c200 */
[----:B------:R-:W-:-:S13]  /*30f0*/  PLOP3.LUT P0, PT, P0, P1, PT, 0xf8, 0x8f ;  /* 0x00000000008f781c */ /* 0x000fda0000703f70 */
[----:B------:R-:W-:Y:S05]  /*3100*/  @P0 BRA `(.L_x_17) ;  /* 0x00000004004c0947 */ /* 0x000fea0003800000 */
[----:B------:R-:W-:-:S13]  /*3110*/  LOP3.LUT P0, RZ, R76, 0x7fffffff, R2, 0xc8, !PT ;  /* 0x7fffffff4cff7812 */ /* 0x000fda000780c802 */
[----:B------:R-:W-:Y:S05]  /*3120*/  @!P0 BRA `(.L_x_18) ;  /* 0x00000004003c8947 */ /* 0x000fea0003800000 */
[C---:B------:R-:W-:Y:S02]  /*3130*/  FSETP.NEU.FTZ.AND P2, PT, |R3|.reuse, +INF , PT ;  /* 0x7f8000000300780b */ /* 0x040fe40003f5d200 */
[----:B------:R-:W-:Y:S02]  /*3140*/  FSETP.NEU.FTZ.AND P1, PT, |R76|, +INF , PT ;  /* 0x7f8000004c00780b */ /* 0x000fe40003f3d200 */
[----:B------:R-:W-:-:S11]  /*3150*/  FSETP.NEU.FTZ.AND P0, PT, |R3|, +INF , PT ;  /* 0x7f8000000300780b */ /* 0x000fd60003f1d200 */
[----:B------:R-:W-:Y:S05]  /*3160*/  @!P1 BRA !P2, `(.L_x_18) ;  /* 0x00000004002c9947 */ /* 0x000fea0005000000 */
[----:B------:R-:W-:-:S04]  /*3170*/  LOP3.LUT P2, RZ, R2, 0x7fffffff, RZ, 0xc0, !PT ;  /* 0x7fffffff02ff7812 */ /* 0x000fc8000784c0ff */
[----:B------:R-:W-:-:S13]  /*3180*/  PLOP3.LUT P1, PT, P1, P2, PT, 0x2f, 0xf2 ;  /* 0x0000000000f2781c */ /* 0x000fda0000f24577 */
[----:B------:R-:W-:Y:S05]  /*3190*/  @P1 BRA `(.L_x_19) ;  /* 0x0000000400181947 */ /* 0x000fea0003800000 */
[----:B------:R-:W-:-:S04]  /*31a0*/  LOP3.LUT P1, RZ, R76, 0x7fffffff, RZ, 0xc0, !PT ;  /* 0x7fffffff4cff7812 */ /* 0x000fc8000782c0ff */
[----:B------:R-:W-:-:S13]  /*31b0*/  PLOP3.LUT P0, PT, P0, P1, PT, 0x2f, 0xf2 ;  /* 0x0000000000f2781c */ /* 0x000fda0000702577 */
[----:B------:R-:W-:Y:S05]  /*31c0*/  @P0 BRA `(.L_x_20) ;  /* 0x0000000400000947 */ /* 0x000fea0003800000 */
[----:B------:R-:W-:Y:S02]  /*31d0*/  ISETP.GE.AND P0, PT, R5, RZ, PT ;  /* 0x000000ff0500720c */ /* 0x000fe40003f06270 */
[----:B------:R-:W-:-:S11]  /*31e0*/  ISETP.GE.AND P1, PT, R6, RZ, PT ;  /* 0x000000ff0600720c */ /* 0x000fd60003f26270 */
[----:B------:R-:W-:Y:S01]  /*31f0*/  @P0 MOV R4, RZ ;  /* 0x000000ff00040202 */ /* 0x000fe20000000f00 */
[----:B------:R-:W-:Y:S01]  /*3200*/  @!P0 FFMA R2, R3, 1.84467440737095516160e+19, RZ ;  /* 0x5f80000003028823 */ /* 0x000fe200000000ff */
[----:B------:R-:W-:Y:S01]  /*3210*/  @!P0 MOV R4, 0xffffffc0 ;  /* 0xffffffc000048802 */ /* 0x000fe20000000f00 */
[----:B------:R-:W-:-:S03]  /*3220*/  @!P1 FFMA R76, R76, 1.84467440737095516160e+19, RZ ;  /* 0x5f8000004c4c9823 */ /* 0x000fc600000000ff */
[----:B------:R-:W-:-:S07]  /*3230*/  @!P1 IADD3 R4, PT, PT, R4, 0x40, RZ ;  /* 0x0000004004049810 */ /* 0x000fce0007ffe0ff */
.L_x_16:
[----:B------:R-:W-:Y:S01]  /*3240*/  LEA R3, R10, 0xc0800000, 0x17 ;  /* 0xc08000000a037811 */ /* 0x000fe200078eb8ff */
[----:B------:R-:W-:Y:S03]  /*3250*/  BSSY.RECONVERGENT B2, `(.L_x_21) ;  /* 0x0000036000027945 */ /* 0x000fe60003800200 */
[----:B------:R-:W-:Y:S02]  /*3260*/  IADD3 R76, PT, PT, -R3, R76, RZ ;  /* 0x0000004c034c7210 */ /* 0x000fe40007ffe1ff */
[----:B------:R-:W-:Y:S02]  /*3270*/  IADD3 R3, PT, PT, R0, -0x7f, RZ ;  /* 0xffffff8100037810 */ /* 0x000fe40007ffe0ff */
[----:B------:R-:W0:Y:S01]  /*3280*/  MUFU.RCP R5, R76 ;  /* 0x0000004c00057308 */ /* 0x000e220000001000 */
[----:B------:R-:W-:Y:S02]  /*3290*/  FADD.FTZ R7, -R76, -RZ ;  /* 0x800000ff4c077221 */ /* 0x000fe40000010100 */
[C---:B------:R-:W-:Y:S01]  /*32a0*/  IMAD R0, R3.reuse, -0x800000, R2 ;  /* 0xff80000003007824 */ /* 0x040fe200078e0202 */
[----:B------:R-:W-:-:S04]  /*32b0*/  IADD3 R3, PT, PT, R3, 0x7f, -R10 ;  /* 0x0000007f03037810 */ /* 0x000fc80007ffe80a */
[----:B------:R-:W-:Y:S01]  /*32c0*/  IADD3 R3, PT, PT, R3, R4, RZ ;  /* 0x0000000403037210 */ /* 0x000fe20007ffe0ff */
[----:B0-----:R-:W-:-:S04]  /*32d0*/  FFMA R6, R5, R7, 1 ;  /* 0x3f80000005067423 */ /* 0x001fc80000000007 */
[----:B------:R-:W-:-:S04]  /*32e0*/  FFMA R9, R5, R6, R5 ;  /* 0x0000000605097223 */ /* 0x000fc80000000005 */
[----:B------:R-:W-:-:S04]  /*32f0*/  FFMA R2, R0, R9, RZ ;  /* 0x0000000900027223 */ /* 0x000fc800000000ff */
[----:B------:R-:W-:-:S04]  /*3300*/  FFMA R5, R7, R2, R0 ;  /* 0x0000000207057223 */ /* 0x000fc80000000000 */
[----:B------:R-:W-:-:S04]  /*3310*/  FFMA R6, R9, R5, R2 ;  /* 0x0000000509067223 */ /* 0x000fc80000000002 */
[----:B------:R-:W-:-:S04]  /*3320*/  FFMA R7, R7, R6, R0 ;  /* 0x0000000607077223 */ /* 0x000fc80000000000 */
[----:B------:R-:W-:-:S05]  /*3330*/  FFMA R2, R9, R7, R6 ;  /* 0x0000000709027223 */ /* 0x000fca0000000006 */
[----:B------:R-:W-:-:S04]  /*3340*/  SHF.R.U32.HI R0, RZ, 0x17, R2 ;  /* 0x00000017ff007819 */ /* 0x000fc80000011602 */
[----:B------:R-:W-:-:S04]  /*3350*/  LOP3.LUT R0, R0, 0xff, RZ, 0xc0, !PT ;  /* 0x000000ff00007812 */ /* 0x000fc800078ec0ff */
[----:B------:R-:W-:-:S04]  /*3360*/  IADD3 R10, PT, PT, R0, R3, RZ ;  /* 0x00000003000a7210 */ /* 0x000fc80007ffe0ff */
[----:B------:R-:W-:-:S04]  /*3370*/  IADD3 R0, PT, PT, R10, -0x1, RZ ;  /* 0xffffffff0a007810 */ /* 0x000fc80007ffe0ff */
[----:B------:R-:W-:-:S13]  /*3380*/  ISETP.GE.U32.AND P0, PT, R0, 0xfe, PT ;  /* 0x000000fe0000780c */ /* 0x000fda0003f06070 */
[----:B------:R-:W-:Y:S05]  /*3390*/  @!P0 BRA `(.L_x_22) ;  /* 0x0000000000808947 */ /* 0x000fea0003800000 */
[----:B------:R-:W-:-:S13]  /*33a0*/  ISETP.GT.AND P0, PT, R10, 0xfe, PT ;  /* 0x000000fe0a00780c */ /* 0x000fda0003f04270 */
[----:B------:R-:W-:Y:S05]  /*33b0*/  @P0 BRA `(.L_x_23) ;  /* 0x00000000006c0947 */ /* 0x000fea0003800000 */
[----:B------:R-:W-:-:S13]  /*33c0*/  ISETP.GE.AND P0, PT, R10, 0x1, PT ;  /* 0x000000010a00780c */ /* 0x000fda0003f06270 */
[----:B------:R-:W-:Y:S05]  /*33d0*/  @P0 BRA `(.L_x_24) ;  /* 0x0000000000740947 */ /* 0x000fea0003800000 */
[----:B------:R-:W-:Y:S02]  /*33e0*/  ISETP.GE.AND P0, PT, R10, -0x18, PT ;  /* 0xffffffe80a00780c */ /* 0x000fe40003f06270 */
[----:B------:R-:W-:-:S11]  /*33f0*/  LOP3.LUT R2, R2, 0x80000000, RZ, 0xc0, !PT ;  /* 0x8000000002027812 */ /* 0x000fd600078ec0ff */
[----:B------:R-:W-:Y:S05]  /*3400*/  @!P0 BRA `(.L_x_24) ;  /* 0x0000000000688947 */ /* 0x000fea0003800000 */
[CCC-:B------:R-:W-:Y:S01]  /*3410*/  FFMA.RZ R0, R9.reuse, R7.reuse, R6.reuse ;  /* 0x0000000709007223 */ /* 0x1c0fe2000000c006 */
[C---:B------:R-:W-:Y:S01]  /*3420*/  IADD3 R5, PT, PT, R10.reuse, 0x20, RZ ;  /* 0x000000200a057810 */ /* 0x040fe20007ffe0ff */
[CCC-:B------:R-:W-:Y:S01]  /*3430*/  FFMA.RM R3, R9.reuse, R7.reuse, R6.reuse ;  /* 0x0000000709037223 */ /* 0x1c0fe20000004006 */
[----:B------:R-:W-:Y:S02]  /*3440*/  ISETP.NE.AND P2, PT, R10, RZ, PT ;  /* 0x000000ff0a00720c */ /* 0x000fe40003f45270 */
[----:B------:R-:W-:Y:S01]  /*3450*/  LOP3.LUT R4, R0, 0x7fffff, RZ, 0xc0, !PT ;  /* 0x007fffff00047812 */ /* 0x000fe200078ec0ff */
[----:B------:R-:W-:Y:S01]  /*3460*/  FFMA.RP R0, R9, R7, R6 ;  /* 0x0000000709007223 */ /* 0x000fe20000008006 */
[----:B------:R-:W-:Y:S02]  /*3470*/  ISETP.NE.AND P1, PT, R10, RZ, PT ;  /* 0x000000ff0a00720c */ /* 0x000fe40003f25270 */
[----:B------:R-:W-:Y:S02]  /*3480*/  LOP3.LUT R4, R4, 0x800000, RZ, 0xfc, !PT ;  /* 0x0080000004047812 */ /* 0x000fe400078efcff */
[----:B------:R-:W-:-:S02]  /*3490*/  IADD3 R6, PT, PT, -R10, RZ, RZ ;  /* 0x000000ff0a067210 */ /* 0x000fc40007ffe1ff */
[----:B------:R-:W-:Y:S02]  /*34a0*/  SHF.L.U32 R5, R4, R5, RZ ;  /* 0x0000000504057219 */ /* 0x000fe400000006ff */
[----:B------:R-:W-:Y:S02]  /*34b0*/  FSETP.NEU.FTZ.AND P0, PT, R0, R3, PT ;  /* 0x000000030000720b */ /* 0x000fe40003f1d000 */
[----:B------:R-:W-:Y:S02]  /*34c0*/  SEL R3, R6, RZ, P2 ;  /* 0x000000ff06037207 */ /* 0x000fe40001000000 */
[----:B------:R-:W-:Y:S02]  /*34d0*/  ISETP.NE.AND P1, PT, R5, RZ, P1 ;  /* 0x000000ff0500720c */ /* 0x000fe40000f25270 */
[----:B------:R-:W-:Y:S02]  /*34e0*/  SHF.R.U32.HI R3, RZ, R3, R4 ;  /* 0x00000003ff037219 */ /* 0x000fe40000011604 */
[----:B------:R-:W-:-:S02]  /*34f0*/  PLOP3.LUT P0, PT, P0, P1, PT, 0xf8, 0x8f ;  /* 0x00000000008f781c */ /* 0x000fc40000703f70 */
[----:B------:R-:W-:Y:S02]  /*3500*/  SHF.R.U32.HI R5, RZ, 0x1, R3 ;  /* 0x00000001ff057819 */ /* 0x000fe40000011603 */
[----:B------:R-:W-:-:S04]  /*3510*/  SEL R0, RZ, 0x1, !P0 ;  /* 0x00000001ff007807 */ /* 0x000fc80004000000 */
[----:B------:R-:W-:-:S04]  /*3520*/  LOP3.LUT R0, R0, 0x1, R5, 0xf8, !PT ;  /* 0x0000000100007812 */ /* 0x000fc800078ef805 */
[----:B------:R-:W-:-:S04]  /*3530*/  LOP3.LUT R0, R0, R3, RZ, 0xc0, !PT ;  /* 0x0000000300007212 */ /* 0x000fc800078ec0ff */
[----:B------:R-:W-:-:S04]  /*3540*/  IADD3 R5, PT, PT, R5, R0, RZ ;  /* 0x0000000005057210 */ /* 0x000fc80007ffe0ff */
[----:B------:R-:W-:Y:S01]  /*3550*/  LOP3.LUT R2, R5, R2, RZ, 0xfc, !PT ;  /* 0x0000000205027212 */ /* 0x000fe200078efcff */
[----:B------:R-:W-:Y:S06]  /*3560*/  BRA `(.L_x_24) ;  /* 0x0000000000107947 */ /* 0x000fec0003800000 */
.L_x_23:
[----:B------:R-:W-:-:S04]  /*3570*/  LOP3.LUT R2, R2, 0x80000000, RZ, 0xc0, !PT ;  /* 0x8000000002027812 */ /* 0x000fc800078ec0ff */
[----:B------:R-:W-:Y:S01]  /*3580*/  LOP3.LUT R2, R2, 0x7f800000, RZ, 0xfc, !PT ;  /* 0x7f80000002027812 */ /* 0x000fe200078efcff */
[----:B------:R-:W-:Y:S06]  /*3590*/  BRA `(.L_x_24) ;  /* 0x0000000000047947 */ /* 0x000fec0003800000 */
.L_x_22:
[----:B------:R-:W-:-:S07]  /*35a0*/  LEA R2, R3, R2, 0x17 ;  /* 0x0000000203027211 */ /* 0x000fce00078eb8ff */
.L_x_24:
[----:B------:R-:W-:Y:S05]  /*35b0*/  BSYNC.RECONVERGENT B2 ;  /* 0x0000000000027941 */ /* 0x000fea0003800200 */
.L_x_21:
[----:B------:R-:W-:Y:S05]  /*35c0*/  BRA `(.L_x_25) ;  /* 0x0000000000207947 */ /* 0x000fea0003800000 */
.L_x_20:
[----:B------:R-:W-:-:S04]  /*35d0*/  LOP3.LUT R2, R76, 0x80000000, R2, 0x48, !PT ;  /* 0x800000004c027812 */ /* 0x000fc800078e4802 */
[----:B------:R-:W-:Y:S01]  /*35e0*/  LOP3.LUT R2, R2, 0x7f800000, RZ, 0xfc, !PT ;  /* 0x7f80000002027812 */ /* 0x000fe200078efcff */
[----:B------:R-:W-:Y:S06]  /*35f0*/  BRA `(.L_x_25) ;  /* 0x0000000000147947 */ /* 0x000fec0003800000 */
.L_x_19:
[----:B------:R-:W-:Y:S01]  /*3600*/  LOP3.LUT R2, R76, 0x80000000, R2, 0x48, !PT ;  /* 0x800000004c027812 */ /* 0x000fe200078e4802 */
[----:B------:R-:W-:Y:S06]  /*3610*/  BRA `(.L_x_25) ;  /* 0x00000000000c7947 */ /* 0x000fec0003800000 */
.L_x_18:
[----:B------:R-:W0:Y:S01]  /*3620*/  MUFU.RSQ R2, -QNAN ;  /* 0xffc0000000027908 */ /* 0x000e220000001400 */
[----:B------:R-:W-:Y:S05]  /*3630*/  BRA `(.L_x_25) ;  /* 0x0000000000047947 */ /* 0x000fea0003800000 */
.L_x_17:
[----:B------:R-:W-:-:S07]  /*3640*/  FADD.FTZ R2, R3, R76 ;  /* 0x0000004c03027221 */ /* 0x000fce0000010000 */
.L_x_25:
[----:B------:R-:W-:Y:S05]  /*3650*/  BSYNC.RECONVERGENT B1 ;  /* 0x0000000000017941 */ /* 0x000fea0003800200 */
.L_x_15:
[----:B------:R-:W-:Y:S01]  /*3660*/  HFMA2 R3, -RZ, RZ, 0, 0 ;  /* 0x00000000ff037431 */ /* 0x000fe200000001ff */
[----:B0-----:R-:W-:Y:S02]  /*3670*/  MOV R0, R2 ;  /* 0x0000000200007202 */ /* 0x001fe40000000f00 */
[----:B------:R-:W-:-:S04]  /*3680*/  MOV R2, R8 ;  /* 0x0000000800027202 */ /* 0x000fc80000000f00 */
[----:B------:R-:W-:Y:S05]  /*3690*/  RET.REL.NODEC R2 `(_Z20fused_self_attentionPK6__halfS1_S1_PS_i) ;  /* 0xffffffc802587950 */ /* 0x000fea0003c3ffff */
.L_x_26:
[----:B------:R-:W-:-:S00]  /*36a0*/  BRA `(.L_x_26) ;  /* 0xfffffffc00fc7947 */ /* 0x000fc0000383ffff */
[----:B------:R-:W-:-:S00]  /*36b0*/  NOP ;  /* 0x0000000000007918 */ /* 0x000fc00000000000 */
        /* <DEDUP_REMOVED lines=12> */
.L_x_27:


//--------------------- .nv.shared._Z20fused_self_attentionPK6__halfS1_S1_PS_i --------------------------
	.section	.nv.shared._Z20fused_self_attentionPK6__halfS1_S1_PS_i,"aw",@nobits
	.sectionflags	@""
	.align	4
.nv.shared._Z20fused_self_attentionPK6__halfS1_S1_PS_i:
	.zero		34304


//--------------------- .nv.shared.reserved.0     --------------------------
	.section	.nv.shared.reserved.0,"aw",@nobits
	.weak		__nv_reservedSMEM_offset_0_alias
	.size		__nv_reservedSMEM_offset_0_alias, 0, 64
	.other		__nv_reservedSMEM_offset_0_alias,@"STO_CUDA_RESERVED_SHARED STV_DEFAULT"
__nv_reservedSMEM_offset_0_alias:
	.zero		0
	.zero		64


//--------------------- .nv.constant0._Z20fused_self_attentionPK6__halfS1_S1_PS_i --------------------------
	.section	.nv.constant0._Z20fused_self_attentionPK6__halfS1_S1_PS_i,"a",@progbits
	.sectionflags	@""
	.align	4
.nv.constant0._Z20fused_self_attentionPK6__halfS1_S1_PS_i:
	.zero		932


//--------------------- SYMBOLS --------------------------

	.type		.nv.reservedSmem.offset0,@object
	.size		.nv.reservedSmem.offset0,0x4
	.type		.nv.reservedSmem.cap,@object
	.size		.nv.reservedSmem.cap,0x4
